//
// Generated by NVIDIA NVVM Compiler
//
// Compiler Build ID: CL-36424714
// Cuda compilation tools, release 13.0, V13.0.88
// Based on NVVM 20.0.0
//

.version 9.0
.target sm_100
.address_size 64

	// .globl	wmma_fp16_kernel

.visible .entry wmma_fp16_kernel(
	.param .u64 .ptr .align 1 wmma_fp16_kernel_param_0,
	.param .u64 .ptr .align 1 wmma_fp16_kernel_param_1,
	.param .u64 .ptr .align 1 wmma_fp16_kernel_param_2,
	.param .u32 wmma_fp16_kernel_param_3,
	.param .u32 wmma_fp16_kernel_param_4,
	.param .u32 wmma_fp16_kernel_param_5,
	.param .f32 wmma_fp16_kernel_param_6,
	.param .f32 wmma_fp16_kernel_param_7
)
{
	.local .align 16 .b8 	__local_depot0[1056];
	.reg .b64 	%SP;
	.reg .b64 	%SPL;
	.reg .pred 	%p<103>;
	.reg .b32 	%r<192>;
	.reg .b32 	%f<255>;
	.reg .b64 	%rd<76>;

	mov.u64 	%SPL, __local_depot0;
	ld.param.u64 	%rd19, [wmma_fp16_kernel_param_0];
	ld.param.u64 	%rd21, [wmma_fp16_kernel_param_2];
	ld.param.u32 	%r69, [wmma_fp16_kernel_param_3];
	ld.param.u32 	%r72, [wmma_fp16_kernel_param_4];
	ld.param.u32 	%r71, [wmma_fp16_kernel_param_5];
	ld.param.f32 	%f89, [wmma_fp16_kernel_param_6];
	ld.param.f32 	%f90, [wmma_fp16_kernel_param_7];
	cvta.to.global.u64 	%rd1, %rd19;
	cvta.to.global.u64 	%rd2, %rd21;
	add.u64 	%rd3, %SPL, 0;
	mov.u32 	%r73, %ctaid.y;
	mov.u32 	%r74, %ntid.y;
	mov.u32 	%r75, %tid.y;
	mad.lo.s32 	%r1, %r73, %r74, %r75;
	mov.u32 	%r76, %ctaid.x;
	mov.u32 	%r77, %ntid.x;
	mov.u32 	%r78, %tid.x;
	mad.lo.s32 	%r79, %r76, %r77, %r78;
	shl.b32 	%r188, %r1, 4;
	setp.ge.s32 	%p5, %r188, %r69;
	shl.b32 	%r3, %r79, 4;
	setp.ge.s32 	%p6, %r3, %r72;
	or.pred  	%p7, %p5, %p6;
	@%p7 bra 	$L__BB0_76;
	mov.f32 	%f91, 0f00000000;
	st.local.v2.f32 	[%rd3], {%f91, %f91};
	st.local.v2.f32 	[%rd3+8], {%f91, %f91};
	st.local.v2.f32 	[%rd3+16], {%f91, %f91};
	st.local.v2.f32 	[%rd3+24], {%f91, %f91};
	setp.gt.s32 	%p8, %r71, 0;
	@%p8 bra 	$L__BB0_2;
	bra.uni 	$L__BB0_9;
$L__BB0_2:
	mul.lo.s32 	%r182, %r71, %r188;
	add.s32 	%r82, %r71, -1;
	shr.u32 	%r83, %r82, 4;
	add.s32 	%r5, %r83, 1;
	setp.lt.u32 	%p9, %r71, 49;
	mov.b32 	%r183, 0;
	mov.f32 	%f230, 0f00000000;
	mov.f32 	%f229, %f230;
	mov.f32 	%f228, %f230;
	mov.f32 	%f227, %f230;
	mov.f32 	%f226, %f230;
	mov.f32 	%f225, %f230;
	mov.f32 	%f224, %f230;
	mov.f32 	%f223, %f230;
	@%p9 bra 	$L__BB0_5;
	mul.wide.u32 	%rd23, %r182, 2;
	add.s64 	%rd24, %rd23, %rd1;
	add.s64 	%rd72, %rd24, 64;
	mul.lo.s32 	%r181, %r72, 48;
	shl.b32 	%r180, %r72, 5;
	shl.b32 	%r179, %r72, 4;
	and.b32  	%r85, %r5, 536870908;
	neg.s32 	%r177, %r85;
	mov.f32 	%f230, 0f00000000;
	mov.b32 	%r178, 0;
	cvt.s64.s32 	%rd29, %r3;
	mov.u32 	%r183, %r178;
$L__BB0_4:
	ld.param.u64 	%rd70, [wmma_fp16_kernel_param_1];
	ld.param.u64 	%rd68, [wmma_fp16_kernel_param_0];
	cvta.to.global.u64 	%rd25, %rd68;
	mul.wide.u32 	%rd26, %r182, 2;
	add.s64 	%rd27, %rd25, %rd26;
	wmma.load.a.sync.aligned.row.m16n16k16.global.f16 	{%r86, %r87, %r88, %r89, %r90, %r91, %r92, %r93}, [%rd27], %r71;
	cvt.s64.s32 	%rd28, %r178;
	add.s64 	%rd30, %rd28, %rd29;
	cvta.to.global.u64 	%rd31, %rd70;
	shl.b64 	%rd32, %rd30, 1;
	add.s64 	%rd33, %rd31, %rd32;
	wmma.load.b.sync.aligned.col.m16n16k16.global.f16 	{%r94, %r95, %r96, %r97, %r98, %r99, %r100, %r101}, [%rd33], %r72;
	wmma.mma.sync.aligned.row.col.m16n16k16.f32.f32 {%f95, %f96, %f97, %f98, %f99, %f100, %f101, %f102}, {%r86, %r87, %r88, %r89, %r90, %r91, %r92, %r93}, {%r94, %r95, %r96, %r97, %r98, %r99, %r100, %r101}, {%f223, %f224, %f225, %f226, %f227, %f228, %f229, %f230};
	add.s64 	%rd34, %rd72, -32;
	wmma.load.a.sync.aligned.row.m16n16k16.global.f16 	{%r102, %r103, %r104, %r105, %r106, %r107, %r108, %r109}, [%rd34], %r71;
	cvt.s64.s32 	%rd35, %r179;
	add.s64 	%rd36, %rd35, %rd29;
	shl.b64 	%rd37, %rd36, 1;
	add.s64 	%rd38, %rd31, %rd37;
	wmma.load.b.sync.aligned.col.m16n16k16.global.f16 	{%r110, %r111, %r112, %r113, %r114, %r115, %r116, %r117}, [%rd38], %r72;
	wmma.mma.sync.aligned.row.col.m16n16k16.f32.f32 {%f103, %f104, %f105, %f106, %f107, %f108, %f109, %f110}, {%r102, %r103, %r104, %r105, %r106, %r107, %r108, %r109}, {%r110, %r111, %r112, %r113, %r114, %r115, %r116, %r117}, {%f95, %f96, %f97, %f98, %f99, %f100, %f101, %f102};
	wmma.load.a.sync.aligned.row.m16n16k16.global.f16 	{%r118, %r119, %r120, %r121, %r122, %r123, %r124, %r125}, [%rd72], %r71;
	cvt.s64.s32 	%rd39, %r180;
	add.s64 	%rd40, %rd39, %rd29;
	shl.b64 	%rd41, %rd40, 1;
	add.s64 	%rd42, %rd31, %rd41;
	wmma.load.b.sync.aligned.col.m16n16k16.global.f16 	{%r126, %r127, %r128, %r129, %r130, %r131, %r132, %r133}, [%rd42], %r72;
	wmma.mma.sync.aligned.row.col.m16n16k16.f32.f32 {%f111, %f112, %f113, %f114, %f115, %f116, %f117, %f118}, {%r118, %r119, %r120, %r121, %r122, %r123, %r124, %r125}, {%r126, %r127, %r128, %r129, %r130, %r131, %r132, %r133}, {%f103, %f104, %f105, %f106, %f107, %f108, %f109, %f110};
	add.s64 	%rd43, %rd72, 32;
	wmma.load.a.sync.aligned.row.m16n16k16.global.f16 	{%r134, %r135, %r136, %r137, %r138, %r139, %r140, %r141}, [%rd43], %r71;
	cvt.s64.s32 	%rd44, %r181;
	add.s64 	%rd45, %rd44, %rd29;
	shl.b64 	%rd46, %rd45, 1;
	add.s64 	%rd47, %rd31, %rd46;
	wmma.load.b.sync.aligned.col.m16n16k16.global.f16 	{%r142, %r143, %r144, %r145, %r146, %r147, %r148, %r149}, [%rd47], %r72;
	wmma.mma.sync.aligned.row.col.m16n16k16.f32.f32 {%f223, %f224, %f225, %f226, %f227, %f228, %f229, %f230}, {%r134, %r135, %r136, %r137, %r138, %r139, %r140, %r141}, {%r142, %r143, %r144, %r145, %r146, %r147, %r148, %r149}, {%f111, %f112, %f113, %f114, %f115, %f116, %f117, %f118};
	add.s32 	%r183, %r183, 64;
	add.s64 	%rd72, %rd72, 128;
	add.s32 	%r182, %r182, 64;
	shl.b32 	%r150, %r72, 6;
	add.s32 	%r181, %r181, %r150;
	add.s32 	%r180, %r180, %r150;
	add.s32 	%r179, %r179, %r150;
	add.s32 	%r178, %r178, %r150;
	add.s32 	%r177, %r177, 4;
	setp.eq.s32 	%p10, %r177, 0;
	@%p10 bra 	$L__BB0_5;
	bra.uni 	$L__BB0_4;
$L__BB0_5:
	add.s32 	%r151, %r71, -1;
	shr.u32 	%r152, %r151, 4;
	add.s32 	%r153, %r152, 1;
	and.b32  	%r11, %r153, 3;
	setp.eq.s32 	%p11, %r11, 0;
	@%p11 bra 	$L__BB0_8;
	mul.lo.s32 	%r176, %r183, %r72;
	shl.b32 	%r13, %r72, 4;
	mad.lo.s32 	%r175, %r71, %r188, %r183;
	neg.s32 	%r174, %r11;
	cvt.s64.s32 	%rd52, %r3;
$L__BB0_7:
	.pragma "nounroll";
	ld.param.u64 	%rd71, [wmma_fp16_kernel_param_1];
	ld.param.u64 	%rd69, [wmma_fp16_kernel_param_0];
	cvta.to.global.u64 	%rd48, %rd69;
	mul.wide.u32 	%rd49, %r175, 2;
	add.s64 	%rd50, %rd48, %rd49;
	wmma.load.a.sync.aligned.row.m16n16k16.global.f16 	{%r154, %r155, %r156, %r157, %r158, %r159, %r160, %r161}, [%rd50], %r71;
	cvt.s64.s32 	%rd51, %r176;
	add.s64 	%rd53, %rd51, %rd52;
	cvta.to.global.u64 	%rd54, %rd71;
	shl.b64 	%rd55, %rd53, 1;
	add.s64 	%rd56, %rd54, %rd55;
	wmma.load.b.sync.aligned.col.m16n16k16.global.f16 	{%r162, %r163, %r164, %r165, %r166, %r167, %r168, %r169}, [%rd56], %r72;
	wmma.mma.sync.aligned.row.col.m16n16k16.f32.f32 {%f223, %f224, %f225, %f226, %f227, %f228, %f229, %f230}, {%r154, %r155, %r156, %r157, %r158, %r159, %r160, %r161}, {%r162, %r163, %r164, %r165, %r166, %r167, %r168, %r169}, {%f223, %f224, %f225, %f226, %f227, %f228, %f229, %f230};
	add.s32 	%r176, %r176, %r13;
	add.s32 	%r175, %r175, 16;
	add.s32 	%r174, %r174, 1;
	setp.ne.s32 	%p12, %r174, 0;
	@%p12 bra 	$L__BB0_7;
$L__BB0_8:
	st.local.v2.f32 	[%rd3], {%f223, %f224};
	st.local.v2.f32 	[%rd3+8], {%f225, %f226};
	st.local.v2.f32 	[%rd3+16], {%f227, %f228};
	st.local.v2.f32 	[%rd3+24], {%f229, %f230};
$L__BB0_9:
	add.s32 	%r22, %r3, 1;
	setp.lt.s32 	%p1, %r22, %r72;
	add.s32 	%r23, %r3, 2;
	add.s32 	%r24, %r3, 3;
	add.s32 	%r25, %r3, 4;
	add.s32 	%r26, %r3, 5;
	add.s32 	%r27, %r3, 6;
	add.s32 	%r28, %r3, 7;
	add.s32 	%r29, %r3, 8;
	add.s32 	%r30, %r3, 9;
	add.s32 	%r31, %r3, 10;
	add.s32 	%r32, %r3, 11;
	add.s32 	%r33, %r3, 12;
	add.s32 	%r34, %r3, 13;
	add.s32 	%r35, %r3, 14;
	add.s32 	%r36, %r3, 15;
	mul.lo.s32 	%r171, %r72, %r1;
	shl.b32 	%r190, %r171, 4;
	add.s32 	%r189, %r190, %r3;
	add.s64 	%rd74, %rd3, 32;
	add.u64 	%rd58, %SPL, 32;
	add.s64 	%rd75, %rd58, 32;
	mov.b32 	%r187, 0;
	cvt.s64.s32 	%rd11, %r3;
	mov.u64 	%rd73, %rd75;
	mov.u32 	%r184, %r188;
	mov.u32 	%r185, %r189;
	mov.u32 	%r186, %r190;
$L__BB0_10:
	setp.ge.s32 	%p14, %r184, %r69;
	mov.f32 	%f239, 0f00000000;
	mov.pred 	%p101, 0;
	@%p14 bra 	$L__BB0_12;
	mul.wide.s32 	%rd59, %r185, 4;
	add.s64 	%rd60, %rd2, %rd59;
	ld.global.f32 	%f239, [%rd60];
	mov.pred 	%p101, %p1;
$L__BB0_12:
	ld.local.f32 	%f121, [%rd74+-32];
	mul.f32 	%f122, %f89, %f121;
	fma.rn.f32 	%f123, %f90, %f239, %f122;
	st.local.f32 	[%rd73+-32], %f123;
	cvt.s64.s32 	%rd61, %r186;
	add.s64 	%rd62, %rd11, %rd61;
	shl.b64 	%rd63, %rd62, 2;
	add.s64 	%rd12, %rd2, %rd63;
	mov.f32 	%f240, 0f00000000;
	not.pred 	%p15, %p101;
	@%p15 bra 	$L__BB0_14;
	ld.global.f32 	%f240, [%rd12+4];
$L__BB0_14:
	setp.ge.s32 	%p17, %r23, %r72;
	ld.local.f32 	%f125, [%rd74+-28];
	mul.f32 	%f126, %f89, %f125;
	fma.rn.f32 	%f127, %f90, %f240, %f126;
	st.local.f32 	[%rd73+-28], %f127;
	mov.f32 	%f241, 0f00000000;
	or.pred  	%p18, %p14, %p17;
	@%p18 bra 	$L__BB0_16;
	ld.global.f32 	%f241, [%rd12+8];
$L__BB0_16:
	setp.ge.s32 	%p20, %r24, %r72;
	ld.local.f32 	%f129, [%rd74+-24];
	mul.f32 	%f130, %f89, %f129;
	fma.rn.f32 	%f131, %f90, %f241, %f130;
	st.local.f32 	[%rd73+-24], %f131;
	mov.f32 	%f242, 0f00000000;
	or.pred  	%p21, %p14, %p20;
	@%p21 bra 	$L__BB0_18;
	ld.global.f32 	%f242, [%rd12+12];
$L__BB0_18:
	setp.ge.s32 	%p23, %r25, %r72;
	ld.local.f32 	%f133, [%rd74+-20];
	mul.f32 	%f134, %f89, %f133;
	fma.rn.f32 	%f135, %f90, %f242, %f134;
	st.local.f32 	[%rd73+-20], %f135;
	mov.f32 	%f243, 0f00000000;
	or.pred  	%p24, %p14, %p23;
	@%p24 bra 	$L__BB0_20;
	ld.global.f32 	%f243, [%rd12+16];
$L__BB0_20:
	setp.ge.s32 	%p26, %r26, %r72;
	ld.local.f32 	%f137, [%rd74+-16];
	mul.f32 	%f138, %f89, %f137;
	fma.rn.f32 	%f139, %f90, %f243, %f138;
	st.local.f32 	[%rd73+-16], %f139;
	mov.f32 	%f244, 0f00000000;
	or.pred  	%p27, %p14, %p26;
	@%p27 bra 	$L__BB0_22;
	ld.global.f32 	%f244, [%rd12+20];
$L__BB0_22:
	setp.ge.s32 	%p29, %r27, %r72;
	ld.local.f32 	%f141, [%rd74+-12];
	mul.f32 	%f142, %f89, %f141;
	fma.rn.f32 	%f143, %f90, %f244, %f142;
	st.local.f32 	[%rd73+-12], %f143;
	mov.f32 	%f245, 0f00000000;
	or.pred  	%p30, %p14, %p29;
	@%p30 bra 	$L__BB0_24;
	ld.global.f32 	%f245, [%rd12+24];
$L__BB0_24:
	setp.ge.s32 	%p32, %r28, %r72;
	ld.local.f32 	%f145, [%rd74+-8];
	mul.f32 	%f146, %f89, %f145;
	fma.rn.f32 	%f147, %f90, %f245, %f146;
	st.local.f32 	[%rd73+-8], %f147;
	mov.f32 	%f246, 0f00000000;
	or.pred  	%p33, %p14, %p32;
	@%p33 bra 	$L__BB0_26;
	ld.global.f32 	%f246, [%rd12+28];
$L__BB0_26:
	setp.ge.s32 	%p35, %r29, %r72;
	ld.local.f32 	%f149, [%rd74+-4];
	mul.f32 	%f150, %f89, %f149;
	fma.rn.f32 	%f151, %f90, %f246, %f150;
	st.local.f32 	[%rd73+-4], %f151;
	mov.f32 	%f247, 0f00000000;
	or.pred  	%p36, %p14, %p35;
	@%p36 bra 	$L__BB0_28;
	ld.global.f32 	%f247, [%rd12+32];
$L__BB0_28:
	setp.ge.s32 	%p38, %r30, %r72;
	ld.local.f32 	%f153, [%rd74];
	mul.f32 	%f154, %f89, %f153;
	fma.rn.f32 	%f155, %f90, %f247, %f154;
	st.local.f32 	[%rd73], %f155;
	mov.f32 	%f248, 0f00000000;
	or.pred  	%p39, %p14, %p38;
	@%p39 bra 	$L__BB0_30;
	ld.global.f32 	%f248, [%rd12+36];
$L__BB0_30:
	setp.ge.s32 	%p41, %r31, %r72;
	ld.local.f32 	%f157, [%rd74+4];
	mul.f32 	%f158, %f89, %f157;
	fma.rn.f32 	%f159, %f90, %f248, %f158;
	st.local.f32 	[%rd73+4], %f159;
	mov.f32 	%f249, 0f00000000;
	or.pred  	%p42, %p14, %p41;
	@%p42 bra 	$L__BB0_32;
	ld.global.f32 	%f249, [%rd12+40];
$L__BB0_32:
	setp.ge.s32 	%p44, %r32, %r72;
	ld.local.f32 	%f161, [%rd74+8];
	mul.f32 	%f162, %f89, %f161;
	fma.rn.f32 	%f163, %f90, %f249, %f162;
	st.local.f32 	[%rd73+8], %f163;
	mov.f32 	%f250, 0f00000000;
	or.pred  	%p45, %p14, %p44;
	@%p45 bra 	$L__BB0_34;
	ld.global.f32 	%f250, [%rd12+44];
$L__BB0_34:
	setp.ge.s32 	%p47, %r33, %r72;
	ld.local.f32 	%f165, [%rd74+12];
	mul.f32 	%f166, %f89, %f165;
	fma.rn.f32 	%f167, %f90, %f250, %f166;
	st.local.f32 	[%rd73+12], %f167;
	mov.f32 	%f251, 0f00000000;
	or.pred  	%p48, %p14, %p47;
	@%p48 bra 	$L__BB0_36;
	ld.global.f32 	%f251, [%rd12+48];
$L__BB0_36:
	setp.ge.s32 	%p50, %r34, %r72;
	ld.local.f32 	%f169, [%rd74+16];
	mul.f32 	%f170, %f89, %f169;
	fma.rn.f32 	%f171, %f90, %f251, %f170;
	st.local.f32 	[%rd73+16], %f171;
	mov.f32 	%f252, 0f00000000;
	or.pred  	%p51, %p14, %p50;
	@%p51 bra 	$L__BB0_38;
	ld.global.f32 	%f252, [%rd12+52];
$L__BB0_38:
	setp.ge.s32 	%p53, %r35, %r72;
	ld.local.f32 	%f173, [%rd74+20];
	mul.f32 	%f174, %f89, %f173;
	fma.rn.f32 	%f175, %f90, %f252, %f174;
	st.local.f32 	[%rd73+20], %f175;
	mov.f32 	%f253, 0f00000000;
	or.pred  	%p54, %p14, %p53;
	@%p54 bra 	$L__BB0_40;
	ld.global.f32 	%f253, [%rd12+56];
$L__BB0_40:
	setp.ge.s32 	%p56, %r36, %r72;
	ld.local.f32 	%f177, [%rd74+24];
	mul.f32 	%f178, %f89, %f177;
	fma.rn.f32 	%f179, %f90, %f253, %f178;
	st.local.f32 	[%rd73+24], %f179;
	mov.f32 	%f254, 0f00000000;
	or.pred  	%p57, %p14, %p56;
	@%p57 bra 	$L__BB0_42;
	ld.global.f32 	%f254, [%rd12+60];
$L__BB0_42:
	ld.local.f32 	%f180, [%rd74+28];
	mul.f32 	%f181, %f89, %f180;
	fma.rn.f32 	%f182, %f90, %f254, %f181;
	st.local.f32 	[%rd73+28], %f182;
	add.s32 	%r187, %r187, 1;
	add.s32 	%r186, %r186, %r72;
	add.s32 	%r185, %r185, %r72;
	add.s32 	%r184, %r184, 1;
	add.s64 	%rd74, %rd74, 64;
	add.s64 	%rd73, %rd73, 64;
	setp.ne.s32 	%p58, %r187, 16;
	@%p58 bra 	$L__BB0_10;
	setp.lt.s32 	%p3, %r24, %r72;
	mov.b32 	%r191, 0;
$L__BB0_44:
	setp.ge.s32 	%p60, %r188, %r69;
	mov.pred 	%p102, 0;
	@%p60 bra 	$L__BB0_49;
	setp.ge.s32 	%p61, %r22, %r72;
	ld.local.f32 	%f183, [%rd75+-32];
	mul.wide.s32 	%rd64, %r189, 4;
	add.s64 	%rd16, %rd2, %rd64;
	st.global.f32 	[%rd16], %f183;
	@%p61 bra 	$L__BB0_47;
	ld.local.f32 	%f184, [%rd75+-28];
	st.global.f32 	[%rd16+4], %f184;
$L__BB0_47:
	setp.ge.s32 	%p62, %r23, %r72;
	mov.pred 	%p102, %p3;
	@%p62 bra 	$L__BB0_49;
	ld.local.f32 	%f185, [%rd75+-24];
	st.global.f32 	[%rd16+8], %f185;
$L__BB0_49:
	cvt.s64.s32 	%rd65, %r190;
	add.s64 	%rd66, %rd11, %rd65;
	shl.b64 	%rd67, %rd66, 2;
	add.s64 	%rd17, %rd2, %rd67;
	not.pred 	%p63, %p102;
	@%p63 bra 	$L__BB0_51;
	ld.local.f32 	%f186, [%rd75+-20];
	st.global.f32 	[%rd17+12], %f186;
$L__BB0_51:
	setp.ge.s32 	%p64, %r188, %r69;
	setp.ge.s32 	%p65, %r25, %r72;
	or.pred  	%p66, %p64, %p65;
	@%p66 bra 	$L__BB0_53;
	ld.local.f32 	%f187, [%rd75+-16];
	st.global.f32 	[%rd17+16], %f187;
$L__BB0_53:
	setp.ge.s32 	%p67, %r188, %r69;
	setp.ge.s32 	%p68, %r26, %r72;
	or.pred  	%p69, %p67, %p68;
	@%p69 bra 	$L__BB0_55;
	ld.local.f32 	%f188, [%rd75+-12];
	st.global.f32 	[%rd17+20], %f188;
$L__BB0_55:
	setp.ge.s32 	%p70, %r188, %r69;
	setp.ge.s32 	%p71, %r27, %r72;
	or.pred  	%p72, %p70, %p71;
	@%p72 bra 	$L__BB0_57;
	ld.local.f32 	%f189, [%rd75+-8];
	st.global.f32 	[%rd17+24], %f189;
$L__BB0_57:
	setp.ge.s32 	%p73, %r188, %r69;
	setp.ge.s32 	%p74, %r28, %r72;
	or.pred  	%p75, %p73, %p74;
	@%p75 bra 	$L__BB0_59;
	ld.local.f32 	%f190, [%rd75+-4];
	st.global.f32 	[%rd17+28], %f190;
$L__BB0_59:
	setp.ge.s32 	%p76, %r188, %r69;
	setp.ge.s32 	%p77, %r29, %r72;
	or.pred  	%p78, %p76, %p77;
	@%p78 bra 	$L__BB0_61;
	ld.local.f32 	%f191, [%rd75];
	st.global.f32 	[%rd17+32], %f191;
$L__BB0_61:
	setp.ge.s32 	%p79, %r188, %r69;
	setp.ge.s32 	%p80, %r30, %r72;
	or.pred  	%p81, %p79, %p80;
	@%p81 bra 	$L__BB0_63;
	ld.local.f32 	%f192, [%rd75+4];
	st.global.f32 	[%rd17+36], %f192;
$L__BB0_63:
	setp.ge.s32 	%p82, %r188, %r69;
	setp.ge.s32 	%p83, %r31, %r72;
	or.pred  	%p84, %p82, %p83;
	@%p84 bra 	$L__BB0_65;
	ld.local.f32 	%f193, [%rd75+8];
	st.global.f32 	[%rd17+40], %f193;
$L__BB0_65:
	setp.ge.s32 	%p85, %r188, %r69;
	setp.ge.s32 	%p86, %r32, %r72;
	or.pred  	%p87, %p85, %p86;
	@%p87 bra 	$L__BB0_67;
	ld.local.f32 	%f194, [%rd75+12];
	st.global.f32 	[%rd17+44], %f194;
$L__BB0_67:
	setp.ge.s32 	%p88, %r188, %r69;
	setp.ge.s32 	%p89, %r33, %r72;
	or.pred  	%p90, %p88, %p89;
	@%p90 bra 	$L__BB0_69;
	ld.local.f32 	%f195, [%rd75+16];
	st.global.f32 	[%rd17+48], %f195;
$L__BB0_69:
	setp.ge.s32 	%p91, %r188, %r69;
	setp.ge.s32 	%p92, %r34, %r72;
	or.pred  	%p93, %p91, %p92;
	@%p93 bra 	$L__BB0_71;
	ld.local.f32 	%f196, [%rd75+20];
	st.global.f32 	[%rd17+52], %f196;
$L__BB0_71:
	setp.ge.s32 	%p94, %r188, %r69;
	setp.ge.s32 	%p95, %r35, %r72;
	or.pred  	%p96, %p94, %p95;
	@%p96 bra 	$L__BB0_73;
	ld.local.f32 	%f197, [%rd75+24];
	st.global.f32 	[%rd17+56], %f197;
$L__BB0_73:
	setp.ge.s32 	%p97, %r188, %r69;
	setp.ge.s32 	%p98, %r36, %r72;
	or.pred  	%p99, %p97, %p98;
	@%p99 bra 	$L__BB0_75;
	ld.local.f32 	%f198, [%rd75+28];
	st.global.f32 	[%rd17+60], %f198;
$L__BB0_75:
	add.s32 	%r191, %r191, 1;
	add.s32 	%r190, %r190, %r72;
	add.s32 	%r189, %r189, %r72;
	add.s32 	%r188, %r188, 1;
	add.s64 	%rd75, %rd75, 64;
	setp.ne.s32 	%p100, %r191, 16;
	@%p100 bra 	$L__BB0_44;
$L__BB0_76:
	ret;

}


// ===== COMPILED SASS (sm_100) =====

	.target	sm_100

	.elftype	@"ET_EXEC"


//--------------------- .note.nv.tkinfo           --------------------------
	.section	.note.nv.tkinfo,"",@"SHT_NOTE"
	.sectionflags	@"SHF_NOTE_NV_TKINFO"
	.tkinfo
        /*0018*/ 	.word	0x00000002
        /*0030*/ 	.string	""
        /*0030*/ 	.string	"ptxas"
        /*0030*/ 	.string	"Cuda compilation tools, release 13.0, V13.0.88"
        /*0030*/ 	.string	"Build cuda_13.0.r13.0/compiler.36424714_0"
        /*0030*/ 	.string	"-arch sm_100 -m 64 "



//--------------------- .note.nv.cuinfo           --------------------------
	.section	.note.nv.cuinfo,"",@"SHT_NOTE"
	.sectionflags	@"SHF_NOTE_NV_CUINFO"
        /*0018*/ 	.short	0x0002
        /*001a*/ 	.short	0x0064
        /*001c*/ 	.short	0x0082
	.zero		2


//--------------------- .nv.info                  --------------------------
	.section	.nv.info,"",@"SHT_CUDA_INFO"
	.align	4


	//----- nvinfo : EIATTR_REGCOUNT
	.align		4
        /*0000*/ 	.byte	0x04, 0x2f
        /*0002*/ 	.short	(.L_1 - .L_0)
	.align		4
.L_0:
        /*0004*/ 	.word	index@(wmma_fp16_kernel)
        /*0008*/ 	.word	0x00000030


	//----- nvinfo : EIATTR_FRAME_SIZE
	.align		4
.L_1:
        /*000c*/ 	.byte	0x04, 0x11
        /*000e*/ 	.short	(.L_3 - .L_2)
	.align		4
.L_2:
        /*0010*/ 	.word	index@(wmma_fp16_kernel)
        /*0014*/ 	.word	0x00000420


	//----- nvinfo : EIATTR_MIN_STACK_SIZE
	.align		4
.L_3:
        /*0018*/ 	.byte	0x04, 0x12
        /*001a*/ 	.short	(.L_5 - .L_4)
	.align		4
.L_4:
        /*001c*/ 	.word	index@(wmma_fp16_kernel)
        /*0020*/ 	.word	0x00000420
.L_5:


//--------------------- .nv.compat                --------------------------
	.section	.nv.compat,"",@"SHT_CUDA_COMPAT_INFO"
	.align	4
        /*0000*/ 	.byte	0x02, 0x09, 0x00, 0x00, 0x02, 0x02, 0x01, 0x00, 0x02, 0x05, 0x05, 0x00, 0x03, 0x07, 0x01, 0x01
        /*0010*/ 	.byte	0x02, 0x03, 0x00, 0x00, 0x02, 0x06, 0x01, 0x00, 0x04, 0x0b, 0x08, 0x00, 0x09, 0x00, 0x00, 0x00
        /*0020*/ 	.byte	0x00, 0x00, 0x00, 0x00


//--------------------- .nv.info.wmma_fp16_kernel --------------------------
	.section	.nv.info.wmma_fp16_kernel,"",@"SHT_CUDA_INFO"
	.sectionflags	@""
	.align	4


	//----- nvinfo : EIATTR_CUDA_API_VERSION
	.align		4
        /*0000*/ 	.byte	0x04, 0x37
        /*0002*/ 	.short	(.L_7 - .L_6)
.L_6:
        /*0004*/ 	.word	0x00000082


	//----- nvinfo : EIATTR_KPARAM_INFO
	.align		4
.L_7:
        /*0008*/ 	.byte	0x04, 0x17
        /*000a*/ 	.short	(.L_9 - .L_8)
.L_8:
        /*000c*/ 	.word	0x00000000
        /*0010*/ 	.short	0x0007
        /*0012*/ 	.short	0x0028
        /*0014*/ 	.byte	0x00, 0xf0, 0x11, 0x00


	//----- nvinfo : EIATTR_KPARAM_INFO
	.align		4
.L_9:
        /*0018*/ 	.byte	0x04, 0x17
        /*001a*/ 	.short	(.L_11 - .L_10)
.L_10:
        /*001c*/ 	.word	0x00000000
        /*0020*/ 	.short	0x0006
        /*0022*/ 	.short	0x0024
        /*0024*/ 	.byte	0x00, 0xf0, 0x11, 0x00


	//----- nvinfo : EIATTR_KPARAM_INFO
	.align		4
.L_11:
        /*0028*/ 	.byte	0x04, 0x17
        /*002a*/ 	.short	(.L_13 - .L_12)
.L_12:
        /*002c*/ 	.word	0x00000000
        /*0030*/ 	.short	0x0005
        /*0032*/ 	.short	0x0020
        /*0034*/ 	.byte	0x00, 0xf0, 0x11, 0x00


	//----- nvinfo : EIATTR_KPARAM_INFO
	.align		4
.L_13:
        /*0038*/ 	.byte	0x04, 0x17
        /*003a*/ 	.short	(.L_15 - .L_14)
.L_14:
        /*003c*/ 	.word	0x00000000
        /*0040*/ 	.short	0x0004
        /*0042*/ 	.short	0x001c
        /*0044*/ 	.byte	0x00, 0xf0, 0x11, 0x00


	//----- nvinfo : EIATTR_KPARAM_INFO
	.align		4
.L_15:
        /*0048*/ 	.byte	0x04, 0x17
        /*004a*/ 	.short	(.L_17 - .L_16)
.L_16:
        /*004c*/ 	.word	0x00000000
        /*0050*/ 	.short	0x0003
        /*0052*/ 	.short	0x0018
        /*0054*/ 	.byte	0x00, 0xf0, 0x11, 0x00


	//----- nvinfo : EIATTR_KPARAM_INFO
	.align		4
.L_17:
        /*0058*/ 	.byte	0x04, 0x17
        /*005a*/ 	.short	(.L_19 - .L_18)
.L_18:
        /*005c*/ 	.word	0x00000000
        /*0060*/ 	.short	0x0002
        /*0062*/ 	.short	0x0010
        /*0064*/ 	.byte	0x00, 0xf5, 0x21, 0x00


	//----- nvinfo : EIATTR_KPARAM_INFO
	.align		4
.L_19:
        /*0068*/ 	.byte	0x04, 0x17
        /*006a*/ 	.short	(.L_21 - .L_20)
.L_20:
        /*006c*/ 	.word	0x00000000
        /*0070*/ 	.short	0x0001
        /*0072*/ 	.short	0x0008
        /*0074*/ 	.byte	0x00, 0xf5, 0x21, 0x00


	//----- nvinfo : EIATTR_KPARAM_INFO
	.align		4
.L_21:
        /*0078*/ 	.byte	0x04, 0x17
        /*007a*/ 	.short	(.L_23 - .L_22)
.L_22:
        /*007c*/ 	.word	0x00000000
        /*0080*/ 	.short	0x0000
        /*0082*/ 	.short	0x0000
        /*0084*/ 	.byte	0x00, 0xf5, 0x21, 0x00


	//----- nvinfo : EIATTR_SPARSE_MMA_MASK
	.align		4
.L_23:
        /*0088*/ 	.byte	0x03, 0x50
        /*008a*/ 	.short	0x0000


	//----- nvinfo : EIATTR_WMMA_USED
	.align		4
        /*008c*/ 	.byte	0x01, 0x2b
	.zero		2


	//----- nvinfo : EIATTR_MAXREG_COUNT
	.align		4
        /*0090*/ 	.byte	0x03, 0x1b
        /*0092*/ 	.short	0x00ff


	//----- nvinfo : EIATTR_MERCURY_ISA_VERSION
	.align		4
        /*0094*/ 	.byte	0x03, 0x5f
        /*0096*/ 	.short	0x0101


	//----- nvinfo : EIATTR_VRC_CTA_INIT_COUNT
	.align		4
        /*0098*/ 	.byte	0x02, 0x4a
	.zero		1
	.zero		1


	//----- nvinfo : EIATTR_EXIT_INSTR_OFFSETS
	.align		4
        /*009c*/ 	.byte	0x04, 0x1c
        /*009e*/ 	.short	(.L_25 - .L_24)


	//   ....[0]....
.L_24:
        /*00a0*/ 	.word	0x00000100


	//   ....[1]....
        /*00a4*/ 	.word	0x00001c00


	//----- nvinfo : EIATTR_CRS_STACK_SIZE
	.align		4
.L_25:
        /*00a8*/ 	.byte	0x04, 0x1e
        /*00aa*/ 	.short	(.L_27 - .L_26)
.L_26:
        /*00ac*/ 	.word	0x00000000


	//----- nvinfo : EIATTR_CBANK_PARAM_SIZE
	.align		4
.L_27:
        /*00b0*/ 	.byte	0x03, 0x19
        /*00b2*/ 	.short	0x002c


	//----- nvinfo : EIATTR_PARAM_CBANK
	.align		4
        /*00b4*/ 	.byte	0x04, 0x0a
        /*00b6*/ 	.short	(.L_29 - .L_28)
	.align		4
.L_28:
        /*00b8*/ 	.word	index@(.nv.constant0.wmma_fp16_kernel)
        /*00bc*/ 	.short	0x0380
        /*00be*/ 	.short	0x002c


	//----- nvinfo : EIATTR_SW_WAR
	.align		4
.L_29:
        /*00c0*/ 	.byte	0x04, 0x36
        /*00c2*/ 	.short	(.L_31 - .L_30)
.L_30:
        /*00c4*/ 	.word	0x00000008
.L_31:


//--------------------- .nv.callgraph             --------------------------
	.section	.nv.callgraph,"",@"SHT_CUDA_CALLGRAPH"
	.align	4
	.sectionentsize	8
	.align		4
        /*0000*/ 	.word	0x00000000
	.align		4
        /*0004*/ 	.word	0xffffffff
	.align		4
        /*0008*/ 	.word	0x00000000
	.align		4
        /*000c*/ 	.word	0xfffffffe
	.align		4
        /*0010*/ 	.word	0x00000000
	.align		4
        /*0014*/ 	.word	0xfffffffd
	.align		4
        /*0018*/ 	.word	0x00000000
	.align		4
        /*001c*/ 	.word	0xfffffffc


//--------------------- .text.wmma_fp16_kernel    --------------------------
	.section	.text.wmma_fp16_kernel,"ax",@progbits
	.align	128
        .global         wmma_fp16_kernel
        .type           wmma_fp16_kernel,@function
        .size           wmma_fp16_kernel,(.L_x_10 - wmma_fp16_kernel)
        .other          wmma_fp16_kernel,@"STO_CUDA_ENTRY STV_DEFAULT"
wmma_fp16_kernel:
.text.wmma_fp16_kernel:
[----:B------:R-:W0:Y:S01]  /*0000*/  LDC R1, c[0x0][0x37c] ;  /* 0x0000df00ff017b82 */ /* 0x000e220000000800 */
[----:B------:R-:W1:Y:S07]  /*0010*/  S2R R3, SR_TID.X ;  /* 0x0000000000037919 */ /* 0x000e6e0000002100 */
[----:B------:R-:W2:Y:S01]  /*0020*/  LDC R35, c[0x0][0x364] ;  /* 0x0000d900ff237b82 */ /* 0x000ea20000000800 */
[----:B------:R-:W3:Y:S01]  /*0030*/  LDCU.64 UR14, c[0x0][0x398] ;  /* 0x00007300ff0e77ac */ /* 0x000ee20008000a00 */
[----:B0-----:R-:W-:Y:S01]  /*0040*/  VIADD R1, R1, 0xfffffbe0 ;  /* 0xfffffbe001017836 */ /* 0x001fe20000000000 */
[----:B------:R-:W2:Y:S04]  /*0050*/  S2R R0, SR_TID.Y ;  /* 0x0000000000007919 */ /* 0x000ea80000002200 */
[----:B------:R-:W-:Y:S01]  /*0060*/  R2UR UR8, R1 ;  /* 0x00000000010872ca */ /* 0x000fe200000e0000 */
[----:B------:R-:W1:Y:S08]  /*0070*/  S2UR UR5, SR_CTAID.X ;  /* 0x00000000000579c3 */ /* 0x000e700000002500 */
[----:B------:R-:W1:Y:S08]  /*0080*/  LDC R34, c[0x0][0x360] ;  /* 0x0000d800ff227b82 */ /* 0x000e700000000800 */
[----:B------:R-:W2:Y:S01]  /*0090*/  S2UR UR4, SR_CTAID.Y ;  /* 0x00000000000479c3 */ /* 0x000ea20000002600 */
[----:B-1----:R-:W-:-:S04]  /*00a0*/  IMAD R34, R34, UR5, R3 ;  /* 0x0000000522227c24 */ /* 0x002fc8000f8e0203 */
[----:B------:R-:W-:Y:S02]  /*00b0*/  IMAD.SHL.U32 R34, R34, 0x10, RZ ;  /* 0x0000001022227824 */ /* 0x000fe400078e00ff */
[----:B--2---:R-:W-:-:S03]  /*00c0*/  IMAD R35, R35, UR4, R0 ;  /* 0x0000000423237c24 */ /* 0x004fc6000f8e0200 */
[----:B---3--:R-:W-:Y:S01]  /*00d0*/  ISETP.GE.AND P0, PT, R34, UR15, PT ;  /* 0x0000000f22007c0c */ /* 0x008fe2000bf06270 */
[----:B------:R-:W-:-:S05]  /*00e0*/  IMAD.SHL.U32 R31, R35, 0x10, RZ ;  /* 0x00000010231f7824 */ /* 0x000fca00078e00ff */
[----:B------:R-:W-:-:S13]  /*00f0*/  ISETP.GE.OR P0, PT, R31, UR14, P0 ;  /* 0x0000000e1f007c0c */ /* 0x000fda0008706670 */
[----:B------:R-:W-:Y:S05]  /*0100*/  @P0 EXIT ;  /* 0x000000000000094d */ /* 0x000fea0003800000 */
[----:B------:R-:W0:Y:S01]  /*0110*/  LDCU UR14, c[0x0][0x3a0] ;  /* 0x00007400ff0e77ac */ /* 0x000e220008000800 */
[----:B------:R1:W-:Y:S01]  /*0120*/  STL.128 [R1], RZ ;  /* 0x000000ff01007387 */ /* 0x0003e20000100c00 */
[----:B------:R-:W2:Y:S03]  /*0130*/  LDCU.64 UR10, c[0x0][0x358] ;  /* 0x00006b00ff0a77ac */ /* 0x000ea60008000a00 */
[----:B------:R1:W-:Y:S01]  /*0140*/  STL.128 [R1+0x10], RZ ;  /* 0x000010ff01007387 */ /* 0x0003e20000100c00 */
[----:B0-----:R-:W-:-:S09]  /*0150*/  UISETP.GT.AND UP0, UPT, UR14, URZ, UPT ;  /* 0x000000ff0e00728c */ /* 0x001fd2000bf04270 */
[----:B-12---:R-:W-:Y:S05]  /*0160*/  BRA.U !UP0, `(.L_x_0) ;  /* 0x0000000908e47547 */ /* 0x006fea000b800000 */
[----:B------:R-:W-:Y:S01]  /*0170*/  UISETP.GE.U32.AND UP1, UPT, UR14, 0x31, UPT ;  /* 0x000000310e00788c */ /* 0x000fe2000bf26070 */
[----:B------:R-:W-:Y:S01]  /*0180*/  CS2R R10, SRZ ;  /* 0x00000000000a7805 */ /* 0x000fe2000001ff00 */
[----:B------:R-:W-:Y:S01]  /*0190*/  UIADD3 UR6, UPT, UPT, UR14, -0x1, URZ ;  /* 0xffffffff0e067890 */ /* 0x000fe2000fffe0ff */
[----:B------:R-:W-:Y:S01]  /*01a0*/  CS2R R8, SRZ ;  /* 0x0000000000087805 */ /* 0x000fe2000001ff00 */
[----:B------:R-:W-:Y:S01]  /*01b0*/  UIADD3 UR5, UPT, UPT, UR14, -0x1, URZ ;  /* 0xffffffff0e057890 */ /* 0x000fe2000fffe0ff */
[----:B------:R-:W-:Y:S01]  /*01c0*/  CS2R R6, SRZ ;  /* 0x0000000000067805 */ /* 0x000fe2000001ff00 */
[----:B------:R-:W-:Y:S01]  /*01d0*/  ULEA.HI UR6, UR6, 0x1, URZ, 0x1c ;  /* 0x0000000106067891 */ /* 0x000fe2000f8fe0ff */
[----:B------:R-:W-:Y:S01]  /*01e0*/  CS2R R4, SRZ ;  /* 0x0000000000047805 */ /* 0x000fe2000001ff00 */
[----:B------:R-:W-:Y:S01]  /*01f0*/  UMOV UR4, URZ ;  /* 0x000000ff00047c82 */ /* 0x000fe20008000000 */
[----:B------:R-:W-:Y:S02]  /*0200*/  ULEA.HI UR5, UR5, 0x1, URZ, 0x1c ;  /* 0x0000000105057891 */ /* 0x000fe4000f8fe0ff */
[----:B------:R-:W-:Y:S01]  /*0210*/  ULOP3.LUT UP0, UR7, UR6, 0x3, URZ, 0xc0, !UPT ;  /* 0x0000000306077892 */ /* 0x000fe2000f80c0ff */
[----:B------:R-:W-:Y:S11]  /*0220*/  BRA.U !UP1, `(.L_x_1) ;  /* 0x0000000509f07547 */ /* 0x000ff6000b800000 */
[----:B------:R-:W0:Y:S01]  /*0230*/  S2R R19, SR_LANEID ;  /* 0x0000000000137919 */ /* 0x000e220000000000 */
[----:B------:R-:W1:Y:S01]  /*0240*/  LDC.64 R36, c[0x0][0x380] ;  /* 0x0000e000ff247b82 */ /* 0x000e620000000a00 */
[----:B------:R-:W-:Y:S01]  /*0250*/  IMAD R30, R31, UR14, RZ ;  /* 0x0000000e1f1e7c24 */ /* 0x000fe2000f8e02ff */
[----:B------:R-:W-:Y:S01]  /*0260*/  USHF.R.U32.HI UR4, URZ, 0x1, UR14 ;  /* 0x00000001ff047899 */ /* 0x000fe2000801160e */
[----:B------:R-:W-:Y:S01]  /*0270*/  IMAD.MOV.U32 R3, RZ, RZ, RZ ;  /* 0x000000ffff037224 */ /* 0x000fe200078e00ff */
[----:B------:R-:W-:Y:S01]  /*0280*/  USHF.R.U32.HI UR6, URZ, 0x1, UR15 ;  /* 0x00000001ff067899 */ /* 0x000fe2000801160f */
[----:B------:R-:W-:Y:S01]  /*0290*/  IMAD.MOV.U32 R11, RZ, RZ, RZ ;  /* 0x000000ffff0b7224 */ /* 0x000fe200078e00ff */
[----:B------:R-:W-:Y:S02]  /*02a0*/  ULOP3.LUT UR5, UR5, 0x1ffffffc, URZ, 0xc0, !UPT ;  /* 0x1ffffffc05057892 */ /* 0x000fe4000f8ec0ff */
[----:B------:R-:W-:Y:S02]  /*02b0*/  UIMAD UR9, UR15, 0x30, URZ ;  /* 0x000000300f0978a4 */ /* 0x000fe4000f8e02ff */
[----:B------:R-:W-:Y:S01]  /*02c0*/  USHF.L.U32 UR12, UR15, 0x5, URZ ;  /* 0x000000050f0c7899 */ /* 0x000fe200080006ff */
[----:B------:R-:W2:Y:S01]  /*02d0*/  LDCU.64 UR16, c[0x0][0x388] ;  /* 0x00007100ff1077ac */ /* 0x000ea20008000a00 */
[----:B------:R-:W-:Y:S01]  /*02e0*/  USHF.L.U32 UR13, UR15, 0x4, URZ ;  /* 0x000000040f0d7899 */ /* 0x000fe200080006ff */
[----:B-1----:R-:W-:Y:S01]  /*02f0*/  IMAD.WIDE.U32 R16, R30, 0x2, R36 ;  /* 0x000000021e107825 */ /* 0x002fe200078e0024 */
[----:B0-----:R-:W-:-:S02]  /*0300*/  LOP3.LUT R2, R19, 0x3, RZ, 0xc0, !PT ;  /* 0x0000000313027812 */ /* 0x001fc400078ec0ff */
[----:B------:R-:W-:-:S05]  /*0310*/  SHF.R.U32.HI R19, RZ, 0x2, R19 ;  /* 0x00000002ff137819 */ /* 0x000fca0000011613 */
[----:B------:R-:W-:Y:S01]  /*0320*/  IMAD.WIDE.U32 R14, R19, UR4, R2 ;  /* 0x00000004130e7c25 */ /* 0x000fe2000f8e0002 */
[----:B------:R-:W-:-:S03]  /*0330*/  UMOV UR4, URZ ;  /* 0x000000ff00047c82 */ /* 0x000fc60008000000 */
[----:B------:R-:W-:Y:S01]  /*0340*/  IMAD.WIDE.U32 R18, R19, UR6, R2 ;  /* 0x0000000613127c25 */ /* 0x000fe2000f8e0002 */
[----:B------:R-:W-:Y:S01]  /*0350*/  IADD3 R3, P0, PT, R16, 0x40, RZ ;  /* 0x0000004010037810 */ /* 0x000fe20007f1e0ff */
[----:B------:R-:W-:Y:S01]  /*0360*/  UIADD3 UR6, UPT, UPT, -UR5, URZ, URZ ;  /* 0x000000ff05067290 */ /* 0x000fe2000fffe1ff */
[C---:B------:R-:W-:Y:S01]  /*0370*/  SHF.L.U64.HI R13, R14.reuse, 0x2, R15 ;  /* 0x000000020e0d7819 */ /* 0x040fe2000001020f */
[----:B------:R-:W-:Y:S01]  /*0380*/  IMAD.SHL.U32 R14, R14, 0x4, RZ ;  /* 0x000000040e0e7824 */ /* 0x000fe200078e00ff */
[C---:B------:R-:W-:Y:S01]  /*0390*/  SHF.L.U64.HI R0, R18.reuse, 0x2, R19 ;  /* 0x0000000212007819 */ /* 0x040fe20000010213 */
[----:B------:R-:W-:Y:S01]  /*03a0*/  IMAD.X R12, RZ, RZ, R17, P0 ;  /* 0x000000ffff0c7224 */ /* 0x000fe200000e0611 */
[----:B------:R-:W-:Y:S01]  /*03b0*/  SHF.L.U32 R2, R18, 0x2, RZ ;  /* 0x0000000212027819 */ /* 0x000fe200000006ff */
[----:B------:R-:W-:Y:S01]  /*03c0*/  UMOV UR5, URZ ;  /* 0x000000ff00057c82 */ /* 0x000fe20008000000 */
[----:B--2---:R-:W-:-:S07]  /*03d0*/  SHF.R.S32.HI R15, RZ, 0x1f, R34 ;  /* 0x0000001fff0f7819 */ /* 0x004fce0000011422 */
.L_x_2:
[----:B------:R-:W-:Y:S01]  /*03e0*/  IMAD.U32 R18, RZ, RZ, UR5 ;  /* 0x00000005ff127e24 */ /* 0x000fe2000f8e00ff */
[----:B------:R-:W-:Y:S01]  /*03f0*/  IADD3 R19, P0, PT, R34, UR5, RZ ;  /* 0x0000000522137c10 */ /* 0x000fe2000ff1e0ff */
[----:B------:R-:W-:-:S03]  /*0400*/  IMAD.WIDE.U32 R16, R30, 0x2, R36 ;  /* 0x000000021e107825 */ /* 0x000fc600078e0024 */
[----:B------:R-:W-:Y:S01]  /*0410*/  LEA.HI.X.SX32 R18, R18, R15, 0x1, P0 ;  /* 0x0000000f12127211 */ /* 0x000fe200000f0eff */
[----:B------:R-:W-:Y:S01]  /*0420*/  IMAD.U32 R25, RZ, RZ, UR15 ;  /* 0x0000000fff197e24 */ /* 0x000fe2000f8e00ff */
[----:B------:R-:W-:-:S04]  /*0430*/  LEA R27, P0, R19, UR16, 0x1 ;  /* 0x00000010131b7c11 */ /* 0x000fc8000f8008ff */
[----:B------:R-:W-:Y:S02]  /*0440*/  LEA.HI.X R19, R19, UR17, R18, 0x1, P0 ;  /* 0x0000001113137c11 */ /* 0x000fe400080f0c12 */
[----:B------:R-:W-:Y:S02]  /*0450*/  IADD3 R26, P1, PT, R2, R27, RZ ;  /* 0x0000001b021a7210 */ /* 0x000fe40007f3e0ff */
[----:B------:R-:W-:Y:S01]  /*0460*/  IADD3 R18, P0, PT, R16, R14, RZ ;  /* 0x0000000e10127210 */ /* 0x000fe20007f1e0ff */
[----:B------:R-:W-:Y:S02]  /*0470*/  IMAD.U32 R38, RZ, RZ, UR13 ;  /* 0x0000000dff267e24 */ /* 0x000fe4000f8e00ff */
[----:B------:R-:W-:Y:S01]  /*0480*/  IMAD.X R27, R0, 0x1, R19, P1 ;  /* 0x00000001001b7824 */ /* 0x000fe200008e0613 */
[----:B------:R-:W-:Y:S01]  /*0490*/  IADD3.X R19, PT, PT, R17, R13, RZ, P0, !PT ;  /* 0x0000000d11137210 */ /* 0x000fe200007fe4ff */
[----:B------:R-:W-:Y:S01]  /*04a0*/  IMAD.U32 R17, RZ, RZ, UR14 ;  /* 0x0000000eff117e24 */ /* 0x000fe2000f8e00ff */
[----:B------:R-:W-:Y:S01]  /*04b0*/  IADD3 R28, P0, PT, R34, UR13, RZ ;  /* 0x0000000d221c7c10 */ /* 0x000fe2000ff1e0ff */
[----:B------:R-:W-:Y:S01]  /*04c0*/  IMAD.WIDE.U32 R24, R25, 0x10, R26 ;  /* 0x0000001019187825 */ /* 0x000fe200078e001a */
[----:B------:R-:W2:Y:S02]  /*04d0*/  LDG.E R32, desc[UR10][R26.64] ;  /* 0x0000000a1a207981 */ /* 0x000ea4000c1e1900 */
[----:B------:R-:W-:Y:S01]  /*04e0*/  LEA.HI.X.SX32 R29, R38, R15, 0x1, P0 ;  /* 0x0000000f261d7211 */ /* 0x000fe200000f0eff */
[----:B------:R-:W-:Y:S01]  /*04f0*/  IMAD.WIDE.U32 R16, R17, 0x10, R18 ;  /* 0x0000001011107825 */ /* 0x000fe200078e0012 */
[C---:B------:R-:W-:Y:S01]  /*0500*/  LEA R45, P1, R28.reuse, UR16, 0x1 ;  /* 0x000000101c2d7c11 */ /* 0x040fe2000f8208ff */
[----:B------:R0:W2:Y:S04]  /*0510*/  LDG.E R33, desc[UR10][R26.64+0x10] ;  /* 0x0000100a1a217981 */ /* 0x0000a8000c1e1900 */
[----:B------:R-:W2:Y:S04]  /*0520*/  LDG.E R20, desc[UR10][R18.64] ;  /* 0x0000000a12147981 */ /* 0x000ea8000c1e1900 */
[----:B------:R-:W2:Y:S01]  /*0530*/  LDG.E R22, desc[UR10][R18.64+0x10] ;  /* 0x0000100a12167981 */ /* 0x000ea2000c1e1900 */
[----:B0-----:R-:W-:-:S03]  /*0540*/  LEA.HI.X R27, R28, UR17, R29, 0x1, P1 ;  /* 0x000000111c1b7c11 */ /* 0x001fc600088f0c1d */
[----:B------:R-:W2:Y:S04]  /*0550*/  LDG.E R21, desc[UR10][R16.64] ;  /* 0x0000000a10157981 */ /* 0x000ea8000c1e1900 */
[----:B------:R-:W2:Y:S01]  /*0560*/  LDG.E R23, desc[UR10][R16.64+0x10] ;  /* 0x0000100a10177981 */ /* 0x000ea2000c1e1900 */
[----:B------:R-:W-:-:S03]  /*0570*/  IADD3 R40, P0, PT, R3, R14, RZ ;  /* 0x0000000e03287210 */ /* 0x000fc60007f1e0ff */
[----:B------:R-:W3:Y:S04]  /*0580*/  LDG.E R28, desc[UR10][R24.64] ;  /* 0x0000000a181c7981 */ /* 0x000ee8000c1e1900 */
[----:B------:R-:W3:Y:S01]  /*0590*/  LDG.E R29, desc[UR10][R24.64+0x10] ;  /* 0x0000100a181d7981 */ /* 0x000ee2000c1e1900 */
[----:B------:R-:W-:Y:S01]  /*05a0*/  IMAD.X R41, R12, 0x1, R13, P0 ;  /* 0x000000010c297824 */ /* 0x000fe200000e060d */
[----:B------:R-:W-:Y:S01]  /*05b0*/  IADD3 R44, P0, PT, R45, R2, RZ ;  /* 0x000000022d2c7210 */ /* 0x000fe20007f1e0ff */
[----:B------:R-:W-:Y:S02]  /*05c0*/  IMAD.U32 R39, RZ, RZ, UR14 ;  /* 0x0000000eff277e24 */ /* 0x000fe4000f8e00ff */
[----:B------:R-:W-:Y:S01]  /*05d0*/  IMAD.U32 R43, RZ, RZ, UR15 ;  /* 0x0000000fff2b7e24 */ /* 0x000fe2000f8e00ff */
[----:B------:R-:W-:Y:S01]  /*05e0*/  IADD3.X R45, PT, PT, R27, R0, RZ, P0, !PT ;  /* 0x000000001b2d7210 */ /* 0x000fe200007fe4ff */
[----:B------:R-:W-:Y:S01]  /*05f0*/  IMAD.WIDE.U32 R38, R39, 0x10, R40 ;  /* 0x0000001027267825 */ /* 0x000fe200078e0028 */
[----:B------:R-:W4:Y:S03]  /*0600*/  LDG.E R16, desc[UR10][R40.64+-0x20] ;  /* 0xffffe00a28107981 */ /* 0x000f26000c1e1900 */
[----:B------:R-:W-:Y:S01]  /*0610*/  IMAD.WIDE.U32 R42, R43, 0x10, R44 ;  /* 0x000000102b2a7825 */ /* 0x000fe200078e002c */
[----:B------:R-:W4:Y:S04]  /*0620*/  LDG.E R18, desc[UR10][R40.64+-0x10] ;  /* 0xfffff00a28127981 */ /* 0x000f28000c1e1900 */
[----:B------:R-:W4:Y:S04]  /*0630*/  LDG.E R17, desc[UR10][R38.64+-0x20] ;  /* 0xffffe00a26117981 */ /* 0x000f28000c1e1900 */
[----:B------:R-:W4:Y:S04]  /*0640*/  LDG.E R19, desc[UR10][R38.64+-0x10] ;  /* 0xfffff00a26137981 */ /* 0x000f28000c1e1900 */
[----:B------:R-:W4:Y:S04]  /*0650*/  LDG.E R26, desc[UR10][R44.64] ;  /* 0x0000000a2c1a7981 */ /* 0x000f28000c1e1900 */
[----:B------:R-:W4:Y:S04]  /*0660*/  LDG.E R27, desc[UR10][R44.64+0x10] ;  /* 0x0000100a2c1b7981 */ /* 0x000f28000c1e1900 */
[----:B------:R-:W5:Y:S04]  /*0670*/  LDG.E R24, desc[UR10][R42.64] ;  /* 0x0000000a2a187981 */ /* 0x000f68000c1e1900 */
[----:B------:R0:W5:Y:S02]  /*0680*/  LDG.E R25, desc[UR10][R42.64+0x10] ;  /* 0x0000100a2a197981 */ /* 0x000164000c1e1900 */
[----:B0-----:R-:W-:-:S02]  /*0690*/  IMAD.U32 R43, RZ, RZ, UR15 ;  /* 0x0000000fff2b7e24 */ /* 0x001fc4000f8e00ff */
[----:B------:R-:W-:Y:S01]  /*06a0*/  IMAD.U32 R45, RZ, RZ, UR15 ;  /* 0x0000000fff2d7e24 */ /* 0x000fe2000f8e00ff */
[C---:B--2---:R-:W-:Y:S08]  /*06b0*/  HMMA.16816.F32 R4, R20.reuse, R32, R4 ;  /* 0x000000201404723c */ /* 0x044ff00000001804 */
[----:B---3--:R-:W-:Y:S01]  /*06c0*/  HMMA.16816.F32 R20, R20, R28, R8 ;  /* 0x0000001c1414723c */ /* 0x008fe20000001808 */
[----:B------:R-:W-:Y:S01]  /*06d0*/  IMAD.U32 R8, RZ, RZ, UR12 ;  /* 0x0000000cff087e24 */ /* 0x000fe2000f8e00ff */
[----:B------:R-:W-:-:S02]  /*06e0*/  IADD3 R9, P0, PT, R34, UR12, RZ ;  /* 0x0000000c22097c10 */ /* 0x000fc4000ff1e0ff */
[----:B------:R-:W-:Y:S02]  /*06f0*/  MOV R28, UR9 ;  /* 0x00000009001c7c02 */ /* 0x000fe40008000f00 */
[----:B------:R-:W-:Y:S02]  /*0700*/  LEA.HI.X.SX32 R8, R8, R15, 0x1, P0 ;  /* 0x0000000f08087211 */ /* 0x000fe400000f0eff */
[----:B------:R-:W-:-:S04]  /*0710*/  LEA R11, P0, R9, UR16, 0x1 ;  /* 0x00000010090b7c11 */ /* 0x000fc8000f8008ff */
[----:B------:R-:W-:Y:S02]  /*0720*/  LEA.HI.X R9, R9, UR17, R8, 0x1, P0 ;  /* 0x0000001109097c11 */ /* 0x000fe400080f0c08 */
[----:B------:R-:W-:-:S05]  /*0730*/  IADD3 R10, P0, PT, R11, R2, RZ ;  /* 0x000000020b0a7210 */ /* 0x000fca0007f1e0ff */
[----:B------:R-:W-:Y:S01]  /*0740*/  IMAD.X R11, R9, 0x1, R0, P0 ;  /* 0x00000001090b7824 */ /* 0x000fe200000e0600 */
[----:B------:R-:W-:Y:S01]  /*0750*/  IADD3 R8, P0, PT, R34, UR9, RZ ;  /* 0x0000000922087c10 */ /* 0x000fe2000ff1e0ff */
[----:B------:R-:W-:Y:S01]  /*0760*/  IMAD.WIDE.U32 R42, R43, 0x10, R10 ;  /* 0x000000102b2a7825 */ /* 0x000fe200078e000a */
[C---:B----4-:R-:W-:Y:S02]  /*0770*/  HMMA.16816.F32 R4, R16.reuse, R26, R4 ;  /* 0x0000001a1004723c */ /* 0x050fe40000001804 */
[----:B------:R-:W2:Y:S04]  /*0780*/  LDG.E R26, desc[UR10][R10.64] ;  /* 0x0000000a0a1a7981 */ /* 0x000ea8000c1e1900 */
[----:B------:R-:W2:Y:S02]  /*0790*/  LDG.E R27, desc[UR10][R10.64+0x10] ;  /* 0x0000100a0a1b7981 */ /* 0x000ea4000c1e1900 */
[----:B-----5:R-:W-:Y:S02]  /*07a0*/  HMMA.16816.F32 R20, R16, R24, R20 ;  /* 0x000000181014723c */ /* 0x020fe40000001814 */
[----:B------:R-:W2:Y:S01]  /*07b0*/  LDG.E R16, desc[UR10][R40.64] ;  /* 0x0000000a28107981 */ /* 0x000ea2000c1e1900 */
[----:B------:R-:W-:-:S02]  /*07c0*/  LEA.HI.X.SX32 R25, R28, R15, 0x1, P0 ;  /* 0x0000000f1c197211 */ /* 0x000fc400000f0eff */
[C---:B------:R-:W-:Y:S01]  /*07d0*/  LEA R9, P0, R8.reuse, UR16, 0x1 ;  /* 0x0000001008097c11 */ /* 0x040fe2000f8008ff */
[----:B------:R-:W2:Y:S04]  /*07e0*/  LDG.E R18, desc[UR10][R40.64+0x10] ;  /* 0x0000100a28127981 */ /* 0x000ea8000c1e1900 */
[----:B------:R-:W2:Y:S04]  /*07f0*/  LDG.E R17, desc[UR10][R38.64] ;  /* 0x0000000a26117981 */ /* 0x000ea8000c1e1900 */
[----:B------:R-:W2:Y:S04]  /*0800*/  LDG.E R19, desc[UR10][R38.64+0x10] ;  /* 0x0000100a26137981 */ /* 0x000ea8000c1e1900 */
[----:B------:R-:W3:Y:S04]  /*0810*/  LDG.E R32, desc[UR10][R42.64] ;  /* 0x0000000a2a207981 */ /* 0x000ee8000c1e1900 */
[----:B------:R-:W3:Y:S01]  /*0820*/  LDG.E R33, desc[UR10][R42.64+0x10] ;  /* 0x0000100a2a217981 */ /* 0x000ee2000c1e1900 */
[----:B------:R-:W-:-:S02]  /*0830*/  LEA.HI.X R25, R8, UR17, R25, 0x1, P0 ;  /* 0x0000001108197c11 */ /* 0x000fc400080f0c19 */
[----:B------:R-:W-:Y:S01]  /*0840*/  IADD3 R8, P0, PT, R9, R2, RZ ;  /* 0x0000000209087210 */ /* 0x000fe20007f1e0ff */
[----:B------:R-:W4:Y:S04]  /*0850*/  LDG.E R10, desc[UR10][R40.64+0x30] ;  /* 0x0000300a280a7981 */ /* 0x000f28000c1e1900 */
[----:B------:R-:W-:Y:S01]  /*0860*/  IMAD.X R9, R25, 0x1, R0, P0 ;  /* 0x0000000119097824 */ /* 0x000fe200000e0600 */
[----:B------:R-:W4:Y:S01]  /*0870*/  LDG.E R11, desc[UR10][R38.64+0x30] ;  /* 0x0000300a260b7981 */ /* 0x000f22000c1e1900 */
[----:B------:R-:W-:-:S03]  /*0880*/  IMAD.WIDE.U32 R44, R45, 0x10, R8 ;  /* 0x000000102d2c7825 */ /* 0x000fc600078e0008 */
[----:B------:R-:W4:Y:S04]  /*0890*/  LDG.E R28, desc[UR10][R8.64] ;  /* 0x0000000a081c7981 */ /* 0x000f28000c1e1900 */
[----:B------:R-:W4:Y:S04]  /*08a0*/  LDG.E R29, desc[UR10][R8.64+0x10] ;  /* 0x0000100a081d7981 */ /* 0x000f28000c1e1900 */
[----:B------:R-:W5:Y:S04]  /*08b0*/  LDG.E R24, desc[UR10][R44.64] ;  /* 0x0000000a2c187981 */ /* 0x000f68000c1e1900 */
[----:B------:R-:W5:Y:S04]  /*08c0*/  LDG.E R25, desc[UR10][R44.64+0x10] ;  /* 0x0000100a2c197981 */ /* 0x000f68000c1e1900 */
[----:B------:R-:W4:Y:S04]  /*08d0*/  LDG.E R8, desc[UR10][R40.64+0x20] ;  /* 0x0000200a28087981 */ /* 0x000f28000c1e1900 */
[----:B------:R-:W4:Y:S01]  /*08e0*/  LDG.E R9, desc[UR10][R38.64+0x20] ;  /* 0x0000200a26097981 */ /* 0x000f22000c1e1900 */
[----:B------:R-:W-:-:S04]  /*08f0*/  UIADD3 UR6, UPT, UPT, UR6, 0x4, URZ ;  /* 0x0000000406067890 */ /* 0x000fc8000fffe0ff */
[----:B------:R-:W-:Y:S01]  /*0900*/  UISETP.NE.AND UP1, UPT, UR6, URZ, UPT ;  /* 0x000000ff0600728c */ /* 0x000fe2000bf25270 */
[----:B------:R-:W-:Y:S01]  /*0910*/  IADD3 R3, P0, PT, R3, 0x80, RZ ;  /* 0x0000008003037810 */ /* 0x000fe20007f1e0ff */
[----:B------:R-:W-:Y:S01]  /*0920*/  VIADD R30, R30, 0x40 ;  /* 0x000000401e1e7836 */ /* 0x000fe20000000000 */
[----:B------:R-:W-:-:S03]  /*0930*/  UIADD3 UR4, UPT, UPT, UR4, 0x40, URZ ;  /* 0x0000004004047890 */ /* 0x000fc6000fffe0ff */
[----:B------:R-:W-:Y:S01]  /*0940*/  IMAD.X R12, RZ, RZ, R12, P0 ;  /* 0x000000ffff0c7224 */ /* 0x000fe200000e060c */
[----:B------:R-:W-:Y:S02]  /*0950*/  ULEA UR9, UR15, UR9, 0x6 ;  /* 0x000000090f097291 */ /* 0x000fe4000f8e30ff */
[----:B------:R-:W-:Y:S02]  /*0960*/  ULEA UR12, UR15, UR12, 0x6 ;  /* 0x0000000c0f0c7291 */ /* 0x000fe4000f8e30ff */
[----:B------:R-:W-:Y:S02]  /*0970*/  ULEA UR13, UR15, UR13, 0x6 ;  /* 0x0000000d0f0d7291 */ /* 0x000fe4000f8e30ff */
[----:B------:R-:W-:Y:S01]  /*0980*/  ULEA UR5, UR15, UR5, 0x6 ;  /* 0x000000050f057291 */ /* 0x000fe2000f8e30ff */
[C---:B--2---:R-:W-:Y:S08]  /*0990*/  HMMA.16816.F32 R4, R16.reuse, R26, R4 ;  /* 0x0000001a1004723c */ /* 0x044ff00000001804 */
[----:B---3--:R-:W-:-:S12]  /*09a0*/  HMMA.16816.F32 R20, R16, R32, R20 ;  /* 0x000000201014723c */ /* 0x008fd80000001814 */
[C---:B----4-:R-:W-:Y:S08]  /*09b0*/  HMMA.16816.F32 R4, R8.reuse, R28, R4 ;  /* 0x0000001c0804723c */ /* 0x050ff00000001804 */
[----:B-----5:R-:W-:Y:S01]  /*09c0*/  HMMA.16816.F32 R8, R8, R24, R20 ;  /* 0x000000180808723c */ /* 0x020fe20000001814 */
[----:B------:R-:W-:-:S04]  /*09d0*/  NOP ;  /* 0x0000000000007918 */ /* 0x000fc80000000000 */
[----:B------:R-:W-:-:S15]  /*09e0*/  BRA.U UP1, `(.L_x_2) ;  /* 0xfffffff9017c7547 */ /* 0x000fde000b83ffff */
.L_x_1:
[----:B------:R-:W-:Y:S05]  /*09f0*/  BRA.U !UP0, `(.L_x_3) ;  /* 0x0000000108b87547 */ /* 0x000fea000b800000 */
[----:B------:R-:W0:Y:S01]  /*0a00*/  S2R R0, SR_LANEID ;  /* 0x0000000000007919 */ /* 0x000e220000000000 */
[----:B------:R-:W-:Y:S01]  /*0a10*/  USHF.R.U32.HI UR6, URZ, 0x1, UR14 ;  /* 0x00000001ff067899 */ /* 0x000fe2000801160e */
[----:B------:R-:W-:Y:S01]  /*0a20*/  IMAD.MOV.U32 R17, RZ, RZ, RZ ;  /* 0x000000ffff117224 */ /* 0x000fe200078e00ff */
[----:B------:R-:W-:Y:S01]  /*0a30*/  USHF.R.U32.HI UR9, URZ, 0x1, UR15 ;  /* 0x00000001ff097899 */ /* 0x000fe2000801160f */
[----:B------:R-:W1:Y:S01]  /*0a40*/  LDCU.64 UR12, c[0x0][0x388] ;  /* 0x00007100ff0c77ac */ /* 0x000e620008000a00 */
[----:B------:R-:W-:Y:S02]  /*0a50*/  UIMAD UR5, UR4, UR15, URZ ;  /* 0x0000000f040572a4 */ /* 0x000fe4000f8e02ff */
[----:B------:R-:W-:Y:S01]  /*0a60*/  UIADD3 UR7, UPT, UPT, -UR7, URZ, URZ ;  /* 0x000000ff07077290 */ /* 0x000fe2000fffe1ff */
[----:B0-----:R-:W-:Y:S02]  /*0a70*/  LOP3.LUT R16, R0, 0x3, RZ, 0xc0, !PT ;  /* 0x0000000300107812 */ /* 0x001fe400078ec0ff */
[----:B------:R-:W-:-:S02]  /*0a80*/  SHF.R.U32.HI R13, RZ, 0x2, R0 ;  /* 0x00000002ff0d7819 */ /* 0x000fc40000011600 */
[----:B------:R-:W-:-:S03]  /*0a90*/  MOV R0, UR14 ;  /* 0x0000000e00007c02 */ /* 0x000fc60008000f00 */
[----:B------:R-:W-:-:S04]  /*0aa0*/  IMAD.WIDE.U32 R2, R13, UR6, R16 ;  /* 0x000000060d027c25 */ /* 0x000fc8000f8e0010 */
[----:B------:R-:W-:Y:S01]  /*0ab0*/  IMAD.WIDE.U32 R16, R13, UR9, R16 ;  /* 0x000000090d107c25 */ /* 0x000fe2000f8e0010 */
[----:B------:R-:W-:-:S03]  /*0ac0*/  SHF.L.U64.HI R37, R2, 0x2, R3 ;  /* 0x0000000202257819 */ /* 0x000fc60000010203 */
[----:B------:R-:W-:Y:S01]  /*0ad0*/  IMAD R27, R31, R0, UR4 ;  /* 0x000000041f1b7e24 */ /* 0x000fe2000f8e0200 */
[----:B-1----:R-:W-:-:S07]  /*0ae0*/  SHF.L.U64.HI R39, R16, 0x2, R17 ;  /* 0x0000000210277819 */ /* 0x002fce0000010211 */
.L_x_4:
[----:B------:R-:W0:Y:S01]  /*0af0*/  LDC.64 R12, c[0x0][0x380] ;  /* 0x0000e000ff0c7b82 */ /* 0x000e220000000a00 */
[----:B------:R-:W-:Y:S02]  /*0b00*/  USHF.R.S32.HI UR4, URZ, 0x1f, UR5 ;  /* 0x0000001fff047899 */ /* 0x000fe40008011405 */
[C---:B------:R-:W-:Y:S01]  /*0b10*/  IADD3 R0, P0, PT, R34.reuse, UR5, RZ ;  /* 0x0000000522007c10 */ /* 0x040fe2000ff1e0ff */
[----:B------:R-:W-:Y:S01]  /*0b20*/  IMAD.U32 R25, RZ, RZ, UR15 ;  /* 0x0000000fff197e24 */ /* 0x000fe2000f8e00ff */
[----:B------:R-:W-:Y:S02]  /*0b30*/  MOV R21, UR14 ;  /* 0x0000000e00157c02 */ /* 0x000fe40008000f00 */
[----:B------:R-:W-:Y:S02]  /*0b40*/  LEA.HI.X.SX32 R15, R34, UR4, 0x1, P0 ;  /* 0x00000004220f7c11 */ /* 0x000fe400080f0eff */
[----:B------:R-:W-:-:S04]  /*0b50*/  LEA R23, P0, R0, UR12, 0x1 ;  /* 0x0000000c00177c11 */ /* 0x000fc8000f8008ff */
[----:B------:R-:W-:Y:S02]  /*0b60*/  LEA.HI.X R0, R0, UR13, R15, 0x1, P0 ;  /* 0x0000000d00007c11 */ /* 0x000fe400080f0c0f */
[----:B------:R-:W-:-:S05]  /*0b70*/  LEA R22, P1, R16, R23, 0x2 ;  /* 0x0000001710167211 */ /* 0x000fca00078210ff */
[----:B------:R-:W-:Y:S02]  /*0b80*/  IMAD.X R23, R0, 0x1, R39, P1 ;  /* 0x0000000100177824 */ /* 0x000fe400008e0627 */
[----:B0-----:R-:W-:-:S03]  /*0b90*/  IMAD.WIDE.U32 R12, R27, 0x2, R12 ;  /* 0x000000021b0c7825 */ /* 0x001fc600078e000c */
[----:B------:R-:W2:Y:S01]  /*0ba0*/  LDG.E R28, desc[UR10][R22.64] ;  /* 0x0000000a161c7981 */ /* 0x000ea2000c1e1900 */
[----:B------:R-:W-:Y:S01]  /*0bb0*/  IMAD.WIDE.U32 R24, R25, 0x10, R22 ;  /* 0x0000001019187825 */ /* 0x000fe200078e0016 */
[----:B------:R-:W-:Y:S02]  /*0bc0*/  LEA R18, P0, R2, R12, 0x2 ;  /* 0x0000000c02127211 */ /* 0x000fe400078010ff */
[----:B------:R-:W2:Y:S03]  /*0bd0*/  LDG.E R29, desc[UR10][R22.64+0x10] ;  /* 0x0000100a161d7981 */ /* 0x000ea6000c1e1900 */
[----:B------:R-:W-:Y:S01]  /*0be0*/  IMAD.X R19, R13, 0x1, R37, P0 ;  /* 0x000000010d137824 */ /* 0x000fe200000e0625 */
[----:B------:R-:W3:Y:S01]  /*0bf0*/  LDG.E R32, desc[UR10][R24.64] ;  /* 0x0000000a18207981 */ /* 0x000ee2000c1e1900 */
[----:B------:R-:W-:-:S03]  /*0c00*/  IMAD.WIDE.U32 R20, R21, 0x10, R18 ;  /* 0x0000001015147825 */ /* 0x000fc600078e0012 */
[----:B------:R-:W2:Y:S04]  /*0c10*/  LDG.E R12, desc[UR10][R18.64] ;  /* 0x0000000a120c7981 */ /* 0x000ea8000c1e1900 */
[----:B------:R-:W2:Y:S04]  /*0c20*/  LDG.E R14, desc[UR10][R18.64+0x10] ;  /* 0x0000100a120e7981 */ /* 0x000ea8000c1e1900 */
[----:B------:R-:W2:Y:S04]  /*0c30*/  LDG.E R13, desc[UR10][R20.64] ;  /* 0x0000000a140d7981 */ /* 0x000ea8000c1e1900 */
[----:B------:R-:W2:Y:S04]  /*0c40*/  LDG.E R15, desc[UR10][R20.64+0x10] ;  /* 0x0000100a140f7981 */ /* 0x000ea8000c1e1900 */
[----:B------:R-:W3:Y:S01]  /*0c50*/  LDG.E R33, desc[UR10][R24.64+0x10] ;  /* 0x0000100a18217981 */ /* 0x000ee2000c1e1900 */
[----:B------:R-:W-:-:S04]  /*0c60*/  UIADD3 UR7, UPT, UPT, UR7, 0x1, URZ ;  /* 0x0000000107077890 */ /* 0x000fc8000fffe0ff */
[----:B------:R-:W-:Y:S01]  /*0c70*/  UISETP.NE.AND UP0, UPT, UR7, URZ, UPT ;  /* 0x000000ff0700728c */ /* 0x000fe2000bf05270 */
[----:B------:R-:W-:Y:S01]  /*0c80*/  VIADD R27, R27, 0x10 ;  /* 0x000000101b1b7836 */ /* 0x000fe20000000000 */
[----:B------:R-:W-:Y:S01]  /*0c90*/  ULEA UR5, UR15, UR5, 0x4 ;  /* 0x000000050f057291 */ /* 0x000fe2000f8e20ff */
[C---:B--2---:R-:W-:Y:S08]  /*0ca0*/  HMMA.16816.F32 R4, R12.reuse, R28, R4 ;  /* 0x0000001c0c04723c */ /* 0x044ff00000001804 */
[----:B---3--:R-:W-:Y:S01]  /*0cb0*/  HMMA.16816.F32 R8, R12, R32, R8 ;  /* 0x000000200c08723c */ /* 0x008fe20000001808 */
[----:B------:R-:W-:-:S04]  /*0cc0*/  NOP ;  /* 0x0000000000007918 */ /* 0x000fc80000000000 */
[----:B------:R-:W-:-:S15]  /*0cd0*/  BRA.U UP0, `(.L_x_4) ;  /* 0xfffffffd00847547 */ /* 0x000fde000b83ffff */
.L_x_3:
[----:B------:R0:W-:Y:S04]  /*0ce0*/  STL.128 [R1], R4 ;  /* 0x0000000401007387 */ /* 0x0001e80000100c00 */
[----:B------:R0:W-:Y:S02]  /*0cf0*/  STL.128 [R1+0x10], R8 ;  /* 0x0000100801007387 */ /* 0x0001e40000100c00 */
.L_x_0:
[----:B0-----:R-:W-:Y:S01]  /*0d00*/  IMAD R11, R35, UR15, RZ ;  /* 0x0000000f230b7c24 */ /* 0x001fe2000f8e02ff */
[----:B------:R-:W-:Y:S01]  /*0d10*/  UIADD3 UR6, UPT, UPT, UR8, 0x40, URZ ;  /* 0x0000004008067890 */ /* 0x000fe2000fffe0ff */
[C---:B------:R-:W-:Y:S01]  /*0d20*/  VIADD R13, R34.reuse, 0x1 ;  /* 0x00000001220d7836 */ /* 0x040fe20000000000 */
[C---:B------:R-:W-:Y:S01]  /*0d30*/  IADD3 R22, PT, PT, R34.reuse, 0x4, RZ ;  /* 0x0000000422167810 */ /* 0x040fe20007ffe0ff */
[----:B------:R-:W-:Y:S01]  /*0d40*/  IMAD.SHL.U32 R11, R11, 0x10, RZ ;  /* 0x000000100b0b7824 */ /* 0x000fe200078e00ff */
[C---:B------:R-:W-:Y:S01]  /*0d50*/  IADD3 R17, PT, PT, R34.reuse, 0x9, RZ ;  /* 0x0000000922117810 */ /* 0x040fe20007ffe0ff */
[C---:B------:R-:W-:Y:S01]  /*0d60*/  VIADD R23, R34.reuse, 0x2 ;  /* 0x0000000222177836 */ /* 0x040fe20000000000 */
[----:B------:R-:W-:Y:S01]  /*0d70*/  ISETP.LT.AND P1, PT, R13, UR15, PT ;  /* 0x0000000f0d007c0c */ /* 0x000fe2000bf21270 */
[C---:B------:R-:W-:Y:S01]  /*0d80*/  IMAD.IADD R0, R34.reuse, 0x1, R11 ;  /* 0x0000000122007824 */ /* 0x040fe200078e020b */
[C---:B------:R-:W-:Y:S01]  /*0d90*/  IADD3 R24, PT, PT, R34.reuse, 0xd, RZ ;  /* 0x0000000d22187810 */ /* 0x040fe20007ffe0ff */
[C---:B------:R-:W-:Y:S01]  /*0da0*/  VIADD R28, R34.reuse, 0x3 ;  /* 0x00000003221c7836 */ /* 0x040fe20000000000 */
[----:B------:R-:W-:Y:S01]  /*0db0*/  SHF.R.S32.HI R6, RZ, 0x1f, R34 ;  /* 0x0000001fff067819 */ /* 0x000fe20000011422 */
[C---:B------:R-:W-:Y:S01]  /*0dc0*/  VIADD R21, R34.reuse, 0x5 ;  /* 0x0000000522157836 */ /* 0x040fe20000000000 */
[----:B------:R-:W-:Y:S01]  /*0dd0*/  MOV R7, R11 ;  /* 0x0000000b00077202 */ /* 0x000fe20000000f00 */
[C---:B------:R-:W-:Y:S01]  /*0de0*/  VIADD R20, R34.reuse, 0x6 ;  /* 0x0000000622147836 */ /* 0x040fe20000000000 */
[----:B------:R-:W-:Y:S01]  /*0df0*/  UIADD3 UR7, UPT, UPT, UR8, 0x20, URZ ;  /* 0x0000002008077890 */ /* 0x000fe2000fffe0ff */
[C---:B------:R-:W-:Y:S01]  /*0e00*/  VIADD R19, R34.reuse, 0x7 ;  /* 0x0000000722137836 */ /* 0x040fe20000000000 */
[----:B------:R-:W0:Y:S01]  /*0e10*/  LDCU UR16, c[0x0][0x39c] ;  /* 0x00007380ff1077ac */ /* 0x000e220008000800 */
[----:B------:R-:W-:-:S02]  /*0e20*/  VIADD R18, R34, 0x8 ;  /* 0x0000000822127836 */ /* 0x000fc40000000000 */
[C---:B------:R-:W-:Y:S01]  /*0e30*/  VIADD R16, R34.reuse, 0xa ;  /* 0x0000000a22107836 */ /* 0x040fe20000000000 */
[----:B------:R-:W1:Y:S01]  /*0e40*/  LDCU UR14, c[0x0][0x398] ;  /* 0x00007300ff0e77ac */ /* 0x000e620008000800 */
[C---:B------:R-:W-:Y:S02]  /*0e50*/  VIADD R15, R34.reuse, 0xb ;  /* 0x0000000b220f7836 */ /* 0x040fe40000000000 */
[C---:B------:R-:W-:Y:S01]  /*0e60*/  VIADD R14, R34.reuse, 0xc ;  /* 0x0000000c220e7836 */ /* 0x040fe20000000000 */
[----:B------:R-:W2:Y:S01]  /*0e70*/  LDCU UR8, c[0x0][0x3a4] ;  /* 0x00007480ff0877ac */ /* 0x000ea20008000800 */
[C---:B------:R-:W-:Y:S02]  /*0e80*/  VIADD R25, R34.reuse, 0xe ;  /* 0x0000000e22197836 */ /* 0x040fe40000000000 */
[----:B------:R-:W-:Y:S01]  /*0e90*/  VIADD R26, R34, 0xf ;  /* 0x0000000f221a7836 */ /* 0x000fe20000000000 */
[----:B------:R-:W3:Y:S01]  /*0ea0*/  LDCU UR9, c[0x0][0x3a8] ;  /* 0x00007500ff0977ac */ /* 0x000ee20008000800 */
[----:B------:R-:W-:-:S02]  /*0eb0*/  IMAD.MOV.U32 R8, RZ, RZ, R31 ;  /* 0x000000ffff087224 */ /* 0x000fc400078e001f */
[----:B------:R-:W-:Y:S01]  /*0ec0*/  IMAD.MOV.U32 R9, RZ, RZ, R0 ;  /* 0x000000ffff097224 */ /* 0x000fe200078e0000 */
[----:B------:R-:W4:Y:S01]  /*0ed0*/  LDCU.64 UR12, c[0x0][0x390] ;  /* 0x00007200ff0c77ac */ /* 0x000f220008000a00 */
[----:B------:R-:W-:Y:S01]  /*0ee0*/  UMOV UR4, URZ ;  /* 0x000000ff00047c82 */ /* 0x000fe20008000000 */
[----:B0-----:R-:W-:-:S05]  /*0ef0*/  UMOV UR5, UR6 ;  /* 0x0000000600057c82 */ /* 0x001fca0008000000 */
.L_x_5:
[----:B-1----:R-:W-:Y:S01]  /*0f00*/  ISETP.GE.AND P0, PT, R8, UR14, PT ;  /* 0x0000000e08007c0c */ /* 0x002fe2000bf06270 */
[----:B------:R-:W-:Y:S01]  /*0f10*/  IMAD.MOV.U32 R2, RZ, RZ, RZ ;  /* 0x000000ffff027224 */ /* 0x000fe200078e00ff */
[----:B------:R-:W2:Y:S11]  /*0f20*/  LDL R3, [UR7+-0x20] ;  /* 0xffffe007ff037983 */ /* 0x000eb60008100800 */
[----:B------:R-:W0:Y:S02]  /*0f30*/  @!P0 LDC.64 R4, c[0x0][0x390] ;  /* 0x0000e400ff048b82 */ /* 0x000e240000000a00 */
[----:B0-----:R-:W-:-:S05]  /*0f40*/  @!P0 IMAD.WIDE R4, R9, 0x4, R4 ;  /* 0x0000000409048825 */ /* 0x001fca00078e0204 */
[----:B------:R-:W3:Y:S01]  /*0f50*/  @!P0 LDG.E R2, desc[UR10][R4.64] ;  /* 0x0000000a04028981 */ /* 0x000ee2000c1e1900 */
[----:B------:R-:W-:Y:S02]  /*0f60*/  IADD3 R12, P3, PT, R34, R11, RZ ;  /* 0x0000000b220c7210 */ /* 0x000fe40007f7e0ff */
[----:B------:R-:W-:Y:S02]  /*0f70*/  PLOP3.LUT P2, PT, PT, PT, PT, 0x8, 0x80 ;  /* 0x000000000080781c */ /* 0x000fe40003f4e170 */
[----:B------:R-:W-:Y:S02]  /*0f80*/  @!P0 PLOP3.LUT P2, PT, P1, PT, PT, 0x80, 0x8 ;  /* 0x000000000008881c */ /* 0x000fe40000f4f070 */
[----:B------:R-:W-:Y:S01]  /*0f90*/  LEA.HI.X.SX32 R27, R11, R6, 0x1, P3 ;  /* 0x000000060b1b7211 */ /* 0x000fe200018f0eff */
[----:B--2---:R-:W-:-:S04]  /*0fa0*/  FMUL R3, R3, UR8 ;  /* 0x0000000803037c20 */ /* 0x004fc80008400000 */
[----:B---3--:R-:W-:Y:S01]  /*0fb0*/  FFMA R10, R2, UR9, R3 ;  /* 0x00000009020a7c23 */ /* 0x008fe20008000003 */
[----:B----4-:R-:W-:-:S04]  /*0fc0*/  LEA R2, P3, R12, UR12, 0x2 ;  /* 0x0000000c0c027c11 */ /* 0x010fc8000f8610ff */
[----:B------:R-:W-:Y:S01]  /*0fd0*/  LEA.HI.X R3, R12, UR13, R27, 0x2, P3 ;  /* 0x0000000d0c037c11 */ /* 0x000fe200098f141b */
[----:B------:R-:W-:Y:S01]  /*0fe0*/  IMAD.MOV.U32 R12, RZ, RZ, RZ ;  /* 0x000000ffff0c7224 */ /* 0x000fe200078e00ff */
[----:B------:R0:W-:Y:S04]  /*0ff0*/  STL [UR5+-0x20], R10 ;  /* 0xffffe00aff007987 */ /* 0x0001e80008100805 */
[----:B------:R-:W2:Y:S04]  /*1000*/  LDL R4, [UR7+-0x1c] ;  /* 0xffffe407ff047983 */ /* 0x000ea80008100800 */
[----:B------:R-:W3:Y:S01]  /*1010*/  @P2 LDG.E R12, desc[UR10][R2.64+0x4] ;  /* 0x0000040a020c2981 */ /* 0x000ee2000c1e1900 */
[----:B------:R-:W-:Y:S01]  /*1020*/  ISETP.GE.OR P2, PT, R23, UR16, P0 ;  /* 0x0000001017007c0c */ /* 0x000fe20008746670 */
[----:B--2---:R-:W-:-:S04]  /*1030*/  FMUL R5, R4, UR8 ;  /* 0x0000000804057c20 */ /* 0x004fc80008400000 */
[----:B---3--:R-:W-:Y:S01]  /*1040*/  FFMA R5, R12, UR9, R5 ;  /* 0x000000090c057c23 */ /* 0x008fe20008000005 */
[----:B------:R-:W-:-:S04]  /*1050*/  IMAD.MOV.U32 R4, RZ, RZ, RZ ;  /* 0x000000ffff047224 */ /* 0x000fc800078e00ff */
[----:B------:R1:W-:Y:S04]  /*1060*/  STL [UR5+-0x1c], R5 ;  /* 0xffffe405ff007987 */ /* 0x0003e80008100805 */
[----:B------:R-:W2:Y:S04]  /*1070*/  LDL R12, [UR7+-0x18] ;  /* 0xffffe807ff0c7983 */ /* 0x000ea80008100800 */
[----:B------:R-:W3:Y:S01]  /*1080*/  @!P2 LDG.E R4, desc[UR10][R2.64+0x8] ;  /* 0x0000080a0204a981 */ /* 0x000ee2000c1e1900 */
[----:B------:R-:W-:Y:S02]  /*1090*/  ISETP.GE.OR P2, PT, R28, UR16, P0 ;  /* 0x000000101c007c0c */ /* 0x000fe40008746670 */
[----:B0-----:R-:W-:-:S11]  /*10a0*/  MOV R10, RZ ;  /* 0x000000ff000a7202 */ /* 0x001fd60000000f00 */
[----:B------:R-:W4:Y:S01]  /*10b0*/  @!P2 LDG.E R10, desc[UR10][R2.64+0xc] ;  /* 0x00000c0a020aa981 */ /* 0x000f22000c1e1900 */
[----:B--2---:R-:W-:-:S04]  /*10c0*/  FMUL R27, R12, UR8 ;  /* 0x000000080c1b7c20 */ /* 0x004fc80008400000 */
[----:B---3--:R-:W-:-:S05]  /*10d0*/  FFMA R4, R4, UR9, R27 ;  /* 0x0000000904047c23 */ /* 0x008fca000800001b */
[----:B------:R0:W-:Y:S04]  /*10e0*/  STL [UR5+-0x18], R4 ;  /* 0xffffe804ff007987 */ /* 0x0001e80008100805 */
[----:B------:R-:W2:Y:S01]  /*10f0*/  LDL R12, [UR7+-0x14] ;  /* 0xffffec07ff0c7983 */ /* 0x000ea20008100800 */
[----:B------:R-:W-:Y:S01]  /*1100*/  ISETP.GE.OR P2, PT, R22, UR16, P0 ;  /* 0x0000001016007c0c */ /* 0x000fe20008746670 */
[----:B-1----:R-:W-:-:S12]  /*1110*/  IMAD.MOV.U32 R5, RZ, RZ, RZ ;  /* 0x000000ffff057224 */ /* 0x002fd800078e00ff */
[----:B------:R-:W3:Y:S01]  /*1120*/  @!P2 LDG.E R5, desc[UR10][R2.64+0x10] ;  /* 0x0000100a0205a981 */ /* 0x000ee2000c1e1900 */
[----:B--2---:R-:W-:-:S04]  /*1130*/  FMUL R27, R12, UR8 ;  /* 0x000000080c1b7c20 */ /* 0x004fc80008400000 */
[----:B----4-:R-:W-:-:S05]  /*1140*/  FFMA R10, R10, UR9, R27 ;  /* 0x000000090a0a7c23 */ /* 0x010fca000800001b */
[----:B------:R1:W-:Y:S04]  /*1150*/  STL [UR5+-0x14], R10 ;  /* 0xffffec0aff007987 */ /* 0x0003e80008100805 */
[----:B------:R-:W2:Y:S01]  /*1160*/  LDL R12, [UR7+-0x10] ;  /* 0xfffff007ff0c7983 */ /* 0x000ea20008100800 */
[----:B------:R-:W-:Y:S01]  /*1170*/  ISETP.GE.OR P2, PT, R21, UR16, P0 ;  /* 0x0000001015007c0c */ /* 0x000fe20008746670 */
[----:B0-----:R-:W-:-:S12]  /*1180*/  IMAD.MOV.U32 R4, RZ, RZ, RZ ;  /* 0x000000ffff047224 */ /* 0x001fd800078e00ff */
        /* <DEDUP_REMOVED lines=19> */
[----:B------:R-:W-:Y:S02]  /*12c0*/  ISETP.GE.OR P2, PT, R18, UR16, P0 ;  /* 0x0000001012007c0c */ /* 0x000fe40008746670 */
[----:B-1----:R-:W-:-:S11]  /*12d0*/  MOV R4, RZ ;  /* 0x000000ff00047202 */ /* 0x002fd60000000f00 */
[----:B------:R-:W3:Y:S01]  /*12e0*/  @!P2 LDG.E R4, desc[UR10][R2.64+0x20] ;  /* 0x0000200a0204a981 */ /* 0x000ee2000c1e1900 */
[----:B--2---:R-:W-:-:S04]  /*12f0*/  FMUL R12, R12, UR8 ;  /* 0x000000080c0c7c20 */ /* 0x004fc80008400000 */
[----:B----4-:R-:W-:-:S05]  /*1300*/  FFMA R5, R5, UR9, R12 ;  /* 0x0000000905057c23 */ /* 0x010fca000800000c */
[----:B------:R1:W-:Y:S04]  /*1310*/  STL [UR5+-0x4], R5 ;  /* 0xfffffc05ff007987 */ /* 0x0003e80008100805 */
[----:B------:R-:W2:Y:S01]  /*1320*/  LDL R12, [UR7] ;  /* 0x00000007ff0c7983 */ /* 0x000ea20008100800 */
[----:B------:R-:W-:Y:S01]  /*1330*/  ISETP.GE.OR P2, PT, R17, UR16, P0 ;  /* 0x0000001011007c0c */ /* 0x000fe20008746670 */
[----:B0-----:R-:W-:-:S12]  /*1340*/  IMAD.MOV.U32 R10, RZ, RZ, RZ ;  /* 0x000000ffff0a7224 */ /* 0x001fd800078e00ff */
[----:B------:R-:W4:Y:S01]  /*1350*/  @!P2 LDG.E R10, desc[UR10][R2.64+0x24] ;  /* 0x0000240a020aa981 */ /* 0x000f22000c1e1900 */
[----:B--2---:R-:W-:-:S04]  /*1360*/  FMUL R27, R12, UR8 ;  /* 0x000000080c1b7c20 */ /* 0x004fc80008400000 */
[----:B---3--:R-:W-:-:S05]  /*1370*/  FFMA R4, R4, UR9, R27 ;  /* 0x0000000904047c23 */ /* 0x008fca000800001b */
[----:B------:R0:W-:Y:S04]  /*1380*/  STL [UR5], R4 ;  /* 0x00000004ff007987 */ /* 0x0001e80008100805 */
[----:B------:R-:W2:Y:S01]  /*1390*/  LDL R12, [UR7+0x4] ;  /* 0x00000407ff0c7983 */ /* 0x000ea20008100800 */
[----:B------:R-:W-:Y:S01]  /*13a0*/  ISETP.GE.OR P2, PT, R16, UR16, P0 ;  /* 0x0000001010007c0c */ /* 0x000fe20008746670 */
[----:B-1----:R-:W-:-:S12]  /*13b0*/  IMAD.MOV.U32 R5, RZ, RZ, RZ ;  /* 0x000000ffff057224 */ /* 0x002fd800078e00ff */
[----:B------:R-:W3:Y:S01]  /*13c0*/  @!P2 LDG.E R5, desc[UR10][R2.64+0x28] ;  /* 0x0000280a0205a981 */ /* 0x000ee2000c1e1900 */
[----:B--2---:R-:W-:-:S04]  /*13d0*/  FMUL R27, R12, UR8 ;  /* 0x000000080c1b7c20 */ /* 0x004fc80008400000 */
[----:B----4-:R-:W-:-:S05]  /*13e0*/  FFMA R10, R10, UR9, R27 ;  /* 0x000000090a0a7c23 */ /* 0x010fca000800001b */
[----:B------:R1:W-:Y:S04]  /*13f0*/  STL [UR5+0x4], R10 ;  /* 0x0000040aff007987 */ /* 0x0003e80008100805 */
[----:B------:R-:W2:Y:S01]  /*1400*/  LDL R12, [UR7+0x8] ;  /* 0x00000807ff0c7983 */ /* 0x000ea20008100800 */
[----:B------:R-:W-:Y:S01]  /*1410*/  ISETP.GE.OR P2, PT, R15, UR16, P0 ;  /* 0x000000100f007c0c */ /* 0x000fe20008746670 */
[----:B0-----:R-:W-:-:S12]  /*1420*/  IMAD.MOV.U32 R4, RZ, RZ, RZ ;  /* 0x000000ffff047224 */ /* 0x001fd800078e00ff */
[----:B------:R-:W4:Y:S01]  /*1430*/  @!P2 LDG.E R4, desc[UR10][R2.64+0x2c] ;  /* 0x00002c0a0204a981 */ /* 0x000f22000c1e1900 */
[----:B--2---:R-:W-:-:S04]  /*1440*/  FMUL R12, R12, UR8 ;  /* 0x000000080c0c7c20 */ /* 0x004fc80008400000 */
[----:B---3--:R-:W-:-:S05]  /*1450*/  FFMA R5, R5, UR9, R12 ;  /* 0x0000000905057c23 */ /* 0x008fca000800000c */
[----:B------:R0:W-:Y:S04]  /*1460*/  STL [UR5+0x8], R5 ;  /* 0x00000805ff007987 */ /* 0x0001e80008100805 */
        /* <DEDUP_REMOVED lines=8> */
[----:B------:R-:W-:Y:S02]  /*14f0*/  ISETP.GE.OR P2, PT, R24, UR16, P0 ;  /* 0x0000001018007c0c */ /* 0x000fe40008746670 */
[----:B0-----:R-:W-:-:S11]  /*1500*/  MOV R5, RZ ;  /* 0x000000ff00057202 */ /* 0x001fd60000000f00 */
        /* <DEDUP_REMOVED lines=19> */
[----:B------:R-:W-:-:S04]  /*1640*/  UIADD3 UR4, UPT, UPT, UR4, 0x1, URZ ;  /* 0x0000000104047890 */ /* 0x000fc8000fffe0ff */
[----:B------:R-:W-:Y:S01]  /*1650*/  UISETP.NE.AND UP0, UPT, UR4, 0x10, UPT ;  /* 0x000000100400788c */ /* 0x000fe2000bf05270 */
[----:B------:R-:W-:Y:S01]  /*1660*/  VIADD R8, R8, 0x1 ;  /* 0x0000000108087836 */ /* 0x000fe20000000000 */
[----:B------:R-:W-:Y:S01]  /*1670*/  IADD3 R9, PT, PT, R9, UR16, RZ ;  /* 0x0000001009097c10 */ /* 0x000fe2000fffe0ff */
[----:B------:R-:W-:Y:S01]  /*1680*/  VIADD R11, R11, UR16 ;  /* 0x000000100b0b7c36 */ /* 0x000fe20008000000 */
[----:B------:R-:W-:Y:S01]  /*1690*/  UIADD3 UR7, UPT, UPT, UR7, 0x40, URZ ;  /* 0x0000004007077890 */ /* 0x000fe2000fffe0ff */
[----:B--2---:R-:W-:-:S04]  /*16a0*/  FMUL R27, R12, UR8 ;  /* 0x000000080c1b7c20 */ /* 0x004fc80008400000 */
[----:B----4-:R-:W-:-:S05]  /*16b0*/  FFMA R10, R10, UR9, R27 ;  /* 0x000000090a0a7c23 */ /* 0x010fca000800001b */
[----:B------:R1:W-:Y:S01]  /*16c0*/  STL [UR5+0x1c], R10 ;  /* 0x00001c0aff007987 */ /* 0x0003e20008100805 */
[----:B------:R-:W-:Y:S01]  /*16d0*/  UIADD3 UR5, UPT, UPT, UR5, 0x40, URZ ;  /* 0x0000004005057890 */ /* 0x000fe2000fffe0ff */
[----:B------:R-:W-:Y:S11]  /*16e0*/  BRA.U UP0, `(.L_x_5) ;  /* 0xfffffff900047547 */ /* 0x000ff6000b83ffff */
[----:B------:R-:W-:Y:S01]  /*16f0*/  ISETP.LT.AND P0, PT, R28, UR16, PT ;  /* 0x000000101c007c0c */ /* 0x000fe2000bf01270 */
[----:B------:R-:W0:Y:S01]  /*1700*/  LDCU UR7, c[0x0][0x39c] ;  /* 0x00007380ff0777ac */ /* 0x000e220008000800 */
[----:B------:R-:W2:Y:S01]  /*1710*/  LDCU UR5, c[0x0][0x398] ;  /* 0x00007300ff0577ac */ /* 0x000ea20008000800 */
[----:B------:R-:W3:Y:S01]  /*1720*/  LDCU.64 UR8, c[0x0][0x390] ;  /* 0x00007200ff0877ac */ /* 0x000ee20008000a00 */
[----:B------:R-:W-:-:S09]  /*1730*/  UMOV UR4, URZ ;  /* 0x000000ff00047c82 */ /* 0x000fd20008000000 */
.L_x_8:
[----:B--2---:R-:W-:Y:S01]  /*1740*/  ISETP.GE.AND P1, PT, R31, UR5, PT ;  /* 0x000000051f007c0c */ /* 0x004fe2000bf26270 */
[----:B------:R-:W-:Y:S01]  /*1750*/  UIADD3 UR4, UPT, UPT, UR4, 0x1, URZ ;  /* 0x0000000104047890 */ /* 0x000fe2000fffe0ff */
[----:B------:R-:W-:Y:S01]  /*1760*/  BSSY.RECONVERGENT B0, `(.L_x_6) ;  /* 0x000000e000007945 */ /* 0x000fe20003800200 */
[----:B------:R-:W-:Y:S02]  /*1770*/  PLOP3.LUT P2, PT, PT, PT, PT, 0x8, 0x80 ;  /* 0x000000000080781c */ /* 0x000fe40003f4e170 */
[----:B------:R-:W-:-:S08]  /*1780*/  UISETP.NE.AND UP0, UPT, UR4, 0x10, UPT ;  /* 0x000000100400788c */ /* 0x000fd0000bf05270 */
[----:B0-----:R-:W-:Y:S05]  /*1790*/  @P1 BRA `(.L_x_7) ;  /* 0x0000000000281947 */ /* 0x001fea0003800000 */
[----:B------:R-:W2:Y:S01]  /*17a0*/  LDL.64 R2, [UR6+-0x20] ;  /* 0xffffe006ff027983 */ /* 0x000ea20008100a00 */
[----:B-1----:R-:W1:Y:S03]  /*17b0*/  LDC.64 R4, c[0x0][0x390] ;  /* 0x0000e400ff047b82 */ /* 0x002e660000000a00 */
[----:B------:R-:W4:Y:S01]  /*17c0*/  LDL R9, [UR6+-0x18] ;  /* 0xffffe806ff097983 */ /* 0x000f220008100800 */
[----:B0-----:R-:W-:Y:S02]  /*17d0*/  ISETP.GE.AND P1, PT, R13, UR7, PT ;  /* 0x000000070d007c0c */ /* 0x001fe4000bf26270 */
[----:B------:R-:W-:Y:S01]  /*17e0*/  ISETP.GE.AND P2, PT, R23, UR7, PT ;  /* 0x0000000717007c0c */ /* 0x000fe2000bf46270 */
[----:B-1----:R-:W-:-:S05]  /*17f0*/  IMAD.WIDE R4, R0, 0x4, R4 ;  /* 0x0000000400047825 */ /* 0x002fca00078e0204 */
[----:B--2---:R2:W-:Y:S05]  /*1800*/  STG.E desc[UR10][R4.64], R2 ;  /* 0x0000000204007986 */ /* 0x0045ea000c10190a */
[----:B------:R2:W-:Y:S04]  /*1810*/  @!P1 STG.E desc[UR10][R4.64+0x4], R3 ;  /* 0x0000040304009986 */ /* 0x0005e8000c10190a */
[----:B----4-:R2:W-:Y:S01]  /*1820*/  @!P2 STG.E desc[UR10][R4.64+0x8], R9 ;  /* 0x000008090400a986 */ /* 0x0105e2000c10190a */
[----:B------:R-:W-:-:S13]  /*1830*/  PLOP3.LUT P2, PT, P0, PT, PT, 0x80, 0x8 ;  /* 0x000000000008781c */ /* 0x000fda000074f070 */
.L_x_7:
[----:B0--3--:R-:W-:Y:S05]  /*1840*/  BSYNC.RECONVERGENT B0 ;  /* 0x0000000000007941 */ /* 0x009fea0003800200 */
.L_x_6:
[----:B-12---:R-:W2:Y:S01]  /*1850*/  @P2 LDL R5, [UR6+-0x14] ;  /* 0xffffec06ff052983 */ /* 0x006ea20008100800 */
[----:B------:R-:W-:Y:S02]  /*1860*/  IADD3 R3, P1, PT, R34, R7, RZ ;  /* 0x0000000722037210 */ /* 0x000fe40007f3e0ff */
[----:B------:R-:W-:Y:S02]  /*1870*/  ISETP.GE.AND P4, PT, R21, UR7, PT ;  /* 0x0000000715007c0c */ /* 0x000fe4000bf86270 */
[----:B------:R-:W-:Y:S02]  /*1880*/  LEA.HI.X.SX32 R4, R7, R6, 0x1, P1 ;  /* 0x0000000607047211 */ /* 0x000fe400008f0eff */
[C---:B------:R-:W-:Y:S02]  /*1890*/  LEA R2, P1, R3.reuse, UR8, 0x2 ;  /* 0x0000000803027c11 */ /* 0x040fe4000f8210ff */
[----:B------:R-:W-:Y:S02]  /*18a0*/  ISETP.GE.AND P6, PT, R20, UR7, PT ;  /* 0x0000000714007c0c */ /* 0x000fe4000bfc6270 */
[----:B------:R-:W-:-:S02]  /*18b0*/  LEA.HI.X R3, R3, UR9, R4, 0x2, P1 ;  /* 0x0000000903037c11 */ /* 0x000fc400088f1404 */
[----:B------:R-:W-:Y:S02]  /*18c0*/  ISETP.GE.AND P1, PT, R22, UR7, PT ;  /* 0x0000000716007c0c */ /* 0x000fe4000bf26270 */
[----:B------:R-:W-:Y:S02]  /*18d0*/  ISETP.GE.AND P5, PT, R19, UR7, PT ;  /* 0x0000000713007c0c */ /* 0x000fe4000bfa6270 */
[----:B------:R-:W-:Y:S02]  /*18e0*/  ISETP.GE.AND P3, PT, R18, UR7, PT ;  /* 0x0000000712007c0c */ /* 0x000fe4000bf66270 */
[C---:B------:R-:W-:Y:S02]  /*18f0*/  ISETP.GE.OR P1, PT, R31.reuse, UR5, P1 ;  /* 0x000000051f007c0c */ /* 0x040fe40008f26670 */
[C---:B------:R-:W-:Y:S02]  /*1900*/  ISETP.GE.OR P4, PT, R31.reuse, UR5, P4 ;  /* 0x000000051f007c0c */ /* 0x040fe4000a786670 */
[----:B------:R-:W-:-:S02]  /*1910*/  ISETP.GE.OR P6, PT, R31, UR5, P6 ;  /* 0x000000051f007c0c */ /* 0x000fc4000b7c6670 */
[C---:B------:R-:W-:Y:S02]  /*1920*/  ISETP.GE.OR P5, PT, R31.reuse, UR5, P5 ;  /* 0x000000051f007c0c */ /* 0x040fe4000afa6670 */
[----:B------:R-:W-:-:S07]  /*1930*/  ISETP.GE.OR P3, PT, R31, UR5, P3 ;  /* 0x000000051f007c0c */ /* 0x000fce0009f66670 */
[----:B------:R-:W3:Y:S04]  /*1940*/  @!P4 LDL R11, [UR6+-0xc] ;  /* 0xfffff406ff0bc983 */ /* 0x000ee80008100800 */
[----:B------:R-:W4:Y:S04]  /*1950*/  @!P6 LDL R27, [UR6+-0x8] ;  /* 0xfffff806ff1be983 */ /* 0x000f280008100800 */
[----:B------:R-:W5:Y:S04]  /*1960*/  @!P5 LDL R29, [UR6+-0x4] ;  /* 0xfffffc06ff1dd983 */ /* 0x000f680008100800 */
[----:B------:R-:W5:Y:S04]  /*1970*/  @!P3 LDL R9, [UR6] ;  /* 0x00000006ff09b983 */ /* 0x000f680008100800 */
[----:B--2---:R0:W-:Y:S01]  /*1980*/  @P2 STG.E desc[UR10][R2.64+0xc], R5 ;  /* 0x00000c0502002986 */ /* 0x0041e2000c10190a */
[----:B------:R-:W-:-:S04]  /*1990*/  ISETP.GE.AND P2, PT, R17, UR7, PT ;  /* 0x0000000711007c0c */ /* 0x000fc8000bf46270 */
[----:B------:R-:W-:Y:S01]  /*19a0*/  ISETP.GE.OR P2, PT, R31, UR5, P2 ;  /* 0x000000051f007c0c */ /* 0x000fe20009746670 */
[----:B0-----:R-:W2:-:S12]  /*19b0*/  @!P1 LDL R5, [UR6+-0x10] ;  /* 0xfffff006ff059983 */ /* 0x001e980008100800 */
[----:B------:R-:W2:Y:S04]  /*19c0*/  @!P2 LDL R33, [UR6+0x4] ;  /* 0x00000406ff21a983 */ /* 0x000ea80008100800 */
[----:B---3--:R-:W-:Y:S01]  /*19d0*/  @!P4 STG.E desc[UR10][R2.64+0x14], R11 ;  /* 0x0000140b0200c986 */ /* 0x008fe2000c10190a */
[----:B------:R-:W-:-:S03]  /*19e0*/  ISETP.GE.AND P4, PT, R16, UR7, PT ;  /* 0x0000000710007c0c */ /* 0x000fc6000bf86270 */
[----:B----4-:R-:W-:Y:S01]  /*19f0*/  @!P6 STG.E desc[UR10][R2.64+0x18], R27 ;  /* 0x0000181b0200e986 */ /* 0x010fe2000c10190a */
[----:B------:R-:W-:-:S03]  /*1a00*/  ISETP.GE.AND P6, PT, R14, UR7, PT ;  /* 0x000000070e007c0c */ /* 0x000fc6000bfc6270 */
[----:B-----5:R-:W-:Y:S01]  /*1a10*/  @!P5 STG.E desc[UR10][R2.64+0x1c], R29 ;  /* 0x00001c1d0200d986 */ /* 0x020fe2000c10190a */
[----:B------:R-:W-:-:S03]  /*1a20*/  ISETP.GE.AND P5, PT, R15, UR7, PT ;  /* 0x000000070f007c0c */ /* 0x000fc6000bfa6270 */
[----:B------:R0:W-:Y:S01]  /*1a30*/  @!P3 STG.E desc[UR10][R2.64+0x20], R9 ;  /* 0x000020090200b986 */ /* 0x0001e2000c10190a */
[----:B------:R-:W-:Y:S02]  /*1a40*/  ISETP.GE.AND P3, PT, R26, UR7, PT ;  /* 0x000000071a007c0c */ /* 0x000fe4000bf66270 */
[C---:B------:R-:W-:Y:S02]  /*1a50*/  ISETP.GE.OR P4, PT, R31.reuse, UR5, P4 ;  /* 0x000000051f007c0c */ /* 0x040fe4000a786670 */
[C---:B------:R-:W-:Y:S02]  /*1a60*/  ISETP.GE.OR P5, PT, R31.reuse, UR5, P5 ;  /* 0x000000051f007c0c */ /* 0x040fe4000afa6670 */
[C---:B------:R-:W-:Y:S02]  /*1a70*/  ISETP.GE.OR P6, PT, R31.reuse, UR5, P6 ;  /* 0x000000051f007c0c */ /* 0x040fe4000b7c6670 */
[----:B------:R-:W-:-:S07]  /*1a80*/  ISETP.GE.OR P3, PT, R31, UR5, P3 ;  /* 0x000000051f007c0c */ /* 0x000fce0009f66670 */
[----:B0-----:R-:W3:Y:S04]  /*1a90*/  @!P4 LDL R9, [UR6+0x8] ;  /* 0x00000806ff09c983 */ /* 0x001ee80008100800 */
[----:B------:R-:W4:Y:S04]  /*1aa0*/  @!P5 LDL R11, [UR6+0xc] ;  /* 0x00000c06ff0bd983 */ /* 0x000f280008100800 */
[----:B--2---:R0:W-:Y:S01]  /*1ab0*/  @!P1 STG.E desc[UR10][R2.64+0x10], R5 ;  /* 0x0000100502009986 */ /* 0x0041e2000c10190a */
[----:B------:R-:W-:-:S03]  /*1ac0*/  ISETP.GE.AND P1, PT, R24, UR7, PT ;  /* 0x0000000718007c0c */ /* 0x000fc6000bf26270 */
[----:B------:R1:W-:Y:S01]  /*1ad0*/  @!P2 STG.E desc[UR10][R2.64+0x24], R33 ;  /* 0x000024210200a986 */ /* 0x0003e2000c10190a */
[----:B------:R-:W-:Y:S02]  /*1ae0*/  ISETP.GE.AND P2, PT, R25, UR7, PT ;  /* 0x0000000719007c0c */ /* 0x000fe4000bf46270 */
[C---:B------:R-:W-:Y:S02]  /*1af0*/  ISETP.GE.OR P1, PT, R31.reuse, UR5, P1 ;  /* 0x000000051f007c0c */ /* 0x040fe40008f26670 */
[----:B------:R-:W-:Y:S01]  /*1b00*/  ISETP.GE.OR P2, PT, R31, UR5, P2 ;  /* 0x000000051f007c0c */ /* 0x000fe20009746670 */
[----:B0-----:R-:W2:Y:S04]  /*1b10*/  @!P6 LDL R5, [UR6+0x10] ;  /* 0x00001006ff05e983 */ /* 0x001ea80008100800 */
[----:B-1----:R-:W5:Y:S06]  /*1b20*/  @!P3 LDL R33, [UR6+0x1c] ;  /* 0x00001c06ff21b983 */ /* 0x002f6c0008100800 */
[----:B------:R-:W5:Y:S04]  /*1b30*/  @!P1 LDL R27, [UR6+0x14] ;  /* 0x00001406ff1b9983 */ /* 0x000f680008100800 */
[----:B------:R-:W5:Y:S01]  /*1b40*/  @!P2 LDL R29, [UR6+0x18] ;  /* 0x00001806ff1da983 */ /* 0x000f620008100800 */
[----:B------:R-:W-:-:S02]  /*1b50*/  VIADD R7, R7, UR7 ;  /* 0x0000000707077c36 */ /* 0x000fc40008000000 */
[----:B------:R-:W-:Y:S01]  /*1b60*/  VIADD R31, R31, 0x1 ;  /* 0x000000011f1f7836 */ /* 0x000fe20000000000 */
[----:B---3--:R0:W-:Y:S04]  /*1b70*/  @!P4 STG.E desc[UR10][R2.64+0x28], R9 ;  /* 0x000028090200c986 */ /* 0x0081e8000c10190a */
[----:B----4-:R0:W-:Y:S01]  /*1b80*/  @!P5 STG.E desc[UR10][R2.64+0x2c], R11 ;  /* 0x00002c0b0200d986 */ /* 0x0101e2000c10190a */
[----:B------:R-:W-:Y:S01]  /*1b90*/  VIADD R0, R0, UR7 ;  /* 0x0000000700007c36 */ /* 0x000fe20008000000 */
[----:B------:R-:W-:Y:S02]  /*1ba0*/  UIADD3 UR6, UPT, UPT, UR6, 0x40, URZ ;  /* 0x0000004006067890 */ /* 0x000fe4000fffe0ff */
[----:B--2---:R0:W-:Y:S04]  /*1bb0*/  @!P6 STG.E desc[UR10][R2.64+0x30], R5 ;  /* 0x000030050200e986 */ /* 0x0041e8000c10190a */
[----:B-----5:R0:W-:Y:S04]  /*1bc0*/  @!P3 STG.E desc[UR10][R2.64+0x3c], R33 ;  /* 0x00003c210200b986 */ /* 0x0201e8000c10190a */
[----:B------:R0:W-:Y:S04]  /*1bd0*/  @!P1 STG.E desc[UR10][R2.64+0x34], R27 ;  /* 0x0000341b02009986 */ /* 0x0001e8000c10190a */
[----:B------:R0:W-:Y:S01]  /*1be0*/  @!P2 STG.E desc[UR10][R2.64+0x38], R29 ;  /* 0x0000381d0200a986 */ /* 0x0001e2000c10190a */
[----:B------:R-:W-:Y:S05]  /*1bf0*/  BRA.U UP0, `(.L_x_8) ;  /* 0xfffffff900d07547 */ /* 0x000fea000b83ffff */
[----:B------:R-:W-:Y:S05]  /*1c00*/  EXIT ;  /* 0x000000000000794d */ /* 0x000fea0003800000 */
.L_x_9:
[----:B------:R-:W-:-:S00]  /*1c10*/  BRA `(.L_x_9) ;  /* 0xfffffffc00fc7947 */ /* 0x000fc0000383ffff */
[----:B------:R-:W-:-:S00]  /*1c20*/  NOP ;  /* 0x0000000000007918 */ /* 0x000fc00000000000 */
        /* <DEDUP_REMOVED lines=13> */
.L_x_10:


//--------------------- .nv.shared.reserved.0     --------------------------
	.section	.nv.shared.reserved.0,"aw",@nobits
	.weak		__nv_reservedSMEM_offset_0_alias
	.size		__nv_reservedSMEM_offset_0_alias, 0, 64
	.other		__nv_reservedSMEM_offset_0_alias,@"STO_CUDA_RESERVED_SHARED STV_DEFAULT"
__nv_reservedSMEM_offset_0_alias:
	.zero		0
	.zero		64


//--------------------- .nv.constant0.wmma_fp16_kernel --------------------------
	.section	.nv.constant0.wmma_fp16_kernel,"a",@progbits
	.sectionflags	@""
	.align	4
.nv.constant0.wmma_fp16_kernel:
	.zero		940


//--------------------- SYMBOLS --------------------------

	.type		.nv.reservedSmem.offset0,@object
	.size		.nv.reservedSmem.offset0,0x4
